//
// Generated by NVIDIA NVVM Compiler
//
// Compiler Build ID: CL-36424714
// Cuda compilation tools, release 13.0, V13.0.88
// Based on NVVM 20.0.0
//

.version 9.0
.target sm_100
.address_size 64

	// .globl	_Z14denoise_kernelP3rgbS0_ii
.extern .func  (.param .b32 func_retval0) vprintf
(
	.param .b64 vprintf_param_0,
	.param .b64 vprintf_param_1
)
;
.global .align 1 .b8 $str[13] = {84, 104, 114, 101, 97, 100, 32, 37, 100, 32, 37, 100};

.visible .entry _Z14denoise_kernelP3rgbS0_ii(
	.param .u64 .ptr .align 1 _Z14denoise_kernelP3rgbS0_ii_param_0,
	.param .u64 .ptr .align 1 _Z14denoise_kernelP3rgbS0_ii_param_1,
	.param .u32 _Z14denoise_kernelP3rgbS0_ii_param_2,
	.param .u32 _Z14denoise_kernelP3rgbS0_ii_param_3
)
{
	.reg .pred 	%p<8>;
	.reg .b32 	%r<79>;
	.reg .b64 	%rd<12>;

	ld.param.u64 	%rd1, [_Z14denoise_kernelP3rgbS0_ii_param_0];
	ld.param.u64 	%rd2, [_Z14denoise_kernelP3rgbS0_ii_param_1];
	ld.param.u32 	%r4, [_Z14denoise_kernelP3rgbS0_ii_param_2];
	ld.param.u32 	%r5, [_Z14denoise_kernelP3rgbS0_ii_param_3];
	mov.u32 	%r7, %ctaid.x;
	mov.u32 	%r8, %ntid.x;
	mov.u32 	%r9, %tid.x;
	mad.lo.s32 	%r10, %r7, %r8, %r9;
	mov.u32 	%r11, %ctaid.y;
	mov.u32 	%r12, %ntid.y;
	mov.u32 	%r13, %tid.y;
	mad.lo.s32 	%r14, %r11, %r12, %r13;
	setp.lt.s32 	%p1, %r10, 1;
	setp.eq.s32 	%p2, %r14, 0;
	or.pred  	%p3, %p1, %p2;
	add.s32 	%r15, %r4, -1;
	setp.ge.s32 	%p4, %r10, %r15;
	or.pred  	%p5, %p3, %p4;
	add.s32 	%r16, %r5, -1;
	setp.ge.s32 	%p6, %r14, %r16;
	or.pred  	%p7, %p5, %p6;
	@%p7 bra 	$L__BB0_2;
	cvta.to.global.u64 	%rd3, %rd1;
	cvta.to.global.u64 	%rd4, %rd2;
	mad.lo.s32 	%r17, %r4, %r14, %r10;
	mul.wide.s32 	%rd5, %r17, 12;
	add.s64 	%rd6, %rd3, %rd5;
	ld.global.u32 	%r18, [%rd6];
	shl.b32 	%r19, %r18, 1;
	ld.global.u32 	%r20, [%rd6+-12];
	add.s32 	%r21, %r19, %r20;
	ld.global.u32 	%r22, [%rd6+12];
	add.s32 	%r23, %r21, %r22;
	sub.s32 	%r24, %r17, %r4;
	mul.wide.s32 	%rd7, %r24, 12;
	add.s64 	%rd8, %rd3, %rd7;
	ld.global.u32 	%r25, [%rd8];
	add.s32 	%r26, %r23, %r25;
	ld.global.u32 	%r27, [%rd8+12];
	add.s32 	%r28, %r26, %r27;
	ld.global.u32 	%r29, [%rd8+-12];
	add.s32 	%r30, %r28, %r29;
	mul.wide.s32 	%rd9, %r4, 12;
	add.s64 	%rd10, %rd6, %rd9;
	ld.global.u32 	%r31, [%rd10];
	add.s32 	%r32, %r30, %r31;
	ld.global.u32 	%r33, [%rd10+12];
	add.s32 	%r34, %r32, %r33;
	ld.global.u32 	%r35, [%rd10+-12];
	add.s32 	%r36, %r34, %r35;
	mul.hi.u32 	%r37, %r36, -858993459;
	shr.u32 	%r38, %r37, 3;
	add.s64 	%rd11, %rd4, %rd5;
	st.global.u32 	[%rd11], %r38;
	ld.global.u32 	%r39, [%rd6+4];
	shl.b32 	%r40, %r39, 1;
	ld.global.u32 	%r41, [%rd6+-8];
	add.s32 	%r42, %r40, %r41;
	ld.global.u32 	%r43, [%rd6+16];
	add.s32 	%r44, %r42, %r43;
	ld.global.u32 	%r45, [%rd8+4];
	add.s32 	%r46, %r44, %r45;
	ld.global.u32 	%r47, [%rd8+16];
	add.s32 	%r48, %r46, %r47;
	ld.global.u32 	%r49, [%rd8+-8];
	add.s32 	%r50, %r48, %r49;
	ld.global.u32 	%r51, [%rd10+4];
	add.s32 	%r52, %r50, %r51;
	ld.global.u32 	%r53, [%rd10+16];
	add.s32 	%r54, %r52, %r53;
	ld.global.u32 	%r55, [%rd10+-8];
	add.s32 	%r56, %r54, %r55;
	mul.hi.u32 	%r57, %r56, -858993459;
	shr.u32 	%r58, %r57, 3;
	st.global.u32 	[%rd11+4], %r58;
	ld.global.u32 	%r59, [%rd6+8];
	shl.b32 	%r60, %r59, 1;
	ld.global.u32 	%r61, [%rd6+-4];
	add.s32 	%r62, %r60, %r61;
	ld.global.u32 	%r63, [%rd6+20];
	add.s32 	%r64, %r62, %r63;
	ld.global.u32 	%r65, [%rd8+8];
	add.s32 	%r66, %r64, %r65;
	ld.global.u32 	%r67, [%rd8+20];
	add.s32 	%r68, %r66, %r67;
	ld.global.u32 	%r69, [%rd8+-4];
	add.s32 	%r70, %r68, %r69;
	ld.global.u32 	%r71, [%rd10+8];
	add.s32 	%r72, %r70, %r71;
	ld.global.u32 	%r73, [%rd10+20];
	add.s32 	%r74, %r72, %r73;
	ld.global.u32 	%r75, [%rd10+-4];
	add.s32 	%r76, %r74, %r75;
	mul.hi.u32 	%r77, %r76, -858993459;
	shr.u32 	%r78, %r77, 3;
	st.global.u32 	[%rd11+8], %r78;
$L__BB0_2:
	ret;

}
	// .globl	_Z29histogram_equalization_kernelP3rgbS0_ii
.visible .entry _Z29histogram_equalization_kernelP3rgbS0_ii(
	.param .u64 .ptr .align 1 _Z29histogram_equalization_kernelP3rgbS0_ii_param_0,
	.param .u64 .ptr .align 1 _Z29histogram_equalization_kernelP3rgbS0_ii_param_1,
	.param .u32 _Z29histogram_equalization_kernelP3rgbS0_ii_param_2,
	.param .u32 _Z29histogram_equalization_kernelP3rgbS0_ii_param_3
)
{
	.local .align 16 .b8 	__local_depot1[2048];
	.reg .b64 	%SP;
	.reg .b64 	%SPL;
	.reg .pred 	%p<16>;
	.reg .b32 	%r<253>;
	.reg .b64 	%rd<68>;

	mov.u64 	%SPL, __local_depot1;
	ld.param.u64 	%rd17, [_Z29histogram_equalization_kernelP3rgbS0_ii_param_0];
	ld.param.u64 	%rd16, [_Z29histogram_equalization_kernelP3rgbS0_ii_param_1];
	ld.param.u32 	%r21, [_Z29histogram_equalization_kernelP3rgbS0_ii_param_2];
	ld.param.u32 	%r23, [_Z29histogram_equalization_kernelP3rgbS0_ii_param_3];
	cvta.to.global.u64 	%rd1, %rd17;
	add.u64 	%rd2, %SPL, 0;
	add.u64 	%rd3, %SPL, 1024;
	mov.u32 	%r24, %ctaid.x;
	mov.u32 	%r25, %ntid.x;
	mov.u32 	%r26, %tid.x;
	mad.lo.s32 	%r27, %r24, %r25, %r26;
	mov.u32 	%r28, %ctaid.y;
	mov.u32 	%r29, %ntid.y;
	mov.u32 	%r30, %tid.y;
	mad.lo.s32 	%r31, %r28, %r29, %r30;
	mad.lo.s32 	%r1, %r21, %r31, %r27;
	setp.ge.s32 	%p1, %r27, %r21;
	setp.ge.s32 	%p2, %r31, %r23;
	or.pred  	%p3, %p1, %p2;
	@%p3 bra 	$L__BB1_20;
	mov.b32 	%r33, 0;
	st.local.v4.u32 	[%rd2], {%r33, %r33, %r33, %r33};
	st.local.v4.u32 	[%rd2+16], {%r33, %r33, %r33, %r33};
	st.local.v4.u32 	[%rd2+32], {%r33, %r33, %r33, %r33};
	st.local.v4.u32 	[%rd2+48], {%r33, %r33, %r33, %r33};
	st.local.v4.u32 	[%rd2+64], {%r33, %r33, %r33, %r33};
	st.local.v4.u32 	[%rd2+80], {%r33, %r33, %r33, %r33};
	st.local.v4.u32 	[%rd2+96], {%r33, %r33, %r33, %r33};
	st.local.v4.u32 	[%rd2+112], {%r33, %r33, %r33, %r33};
	st.local.v4.u32 	[%rd2+128], {%r33, %r33, %r33, %r33};
	st.local.v4.u32 	[%rd2+144], {%r33, %r33, %r33, %r33};
	st.local.v4.u32 	[%rd2+160], {%r33, %r33, %r33, %r33};
	st.local.v4.u32 	[%rd2+176], {%r33, %r33, %r33, %r33};
	st.local.v4.u32 	[%rd2+192], {%r33, %r33, %r33, %r33};
	st.local.v4.u32 	[%rd2+208], {%r33, %r33, %r33, %r33};
	st.local.v4.u32 	[%rd2+224], {%r33, %r33, %r33, %r33};
	st.local.v4.u32 	[%rd2+240], {%r33, %r33, %r33, %r33};
	st.local.v4.u32 	[%rd2+256], {%r33, %r33, %r33, %r33};
	st.local.v4.u32 	[%rd2+272], {%r33, %r33, %r33, %r33};
	st.local.v4.u32 	[%rd2+288], {%r33, %r33, %r33, %r33};
	st.local.v4.u32 	[%rd2+304], {%r33, %r33, %r33, %r33};
	st.local.v4.u32 	[%rd2+320], {%r33, %r33, %r33, %r33};
	st.local.v4.u32 	[%rd2+336], {%r33, %r33, %r33, %r33};
	st.local.v4.u32 	[%rd2+352], {%r33, %r33, %r33, %r33};
	st.local.v4.u32 	[%rd2+368], {%r33, %r33, %r33, %r33};
	st.local.v4.u32 	[%rd2+384], {%r33, %r33, %r33, %r33};
	st.local.v4.u32 	[%rd2+400], {%r33, %r33, %r33, %r33};
	st.local.v4.u32 	[%rd2+416], {%r33, %r33, %r33, %r33};
	st.local.v4.u32 	[%rd2+432], {%r33, %r33, %r33, %r33};
	st.local.v4.u32 	[%rd2+448], {%r33, %r33, %r33, %r33};
	st.local.v4.u32 	[%rd2+464], {%r33, %r33, %r33, %r33};
	st.local.v4.u32 	[%rd2+480], {%r33, %r33, %r33, %r33};
	st.local.v4.u32 	[%rd2+496], {%r33, %r33, %r33, %r33};
	st.local.v4.u32 	[%rd2+512], {%r33, %r33, %r33, %r33};
	st.local.v4.u32 	[%rd2+528], {%r33, %r33, %r33, %r33};
	st.local.v4.u32 	[%rd2+544], {%r33, %r33, %r33, %r33};
	st.local.v4.u32 	[%rd2+560], {%r33, %r33, %r33, %r33};
	st.local.v4.u32 	[%rd2+576], {%r33, %r33, %r33, %r33};
	st.local.v4.u32 	[%rd2+592], {%r33, %r33, %r33, %r33};
	st.local.v4.u32 	[%rd2+608], {%r33, %r33, %r33, %r33};
	st.local.v4.u32 	[%rd2+624], {%r33, %r33, %r33, %r33};
	st.local.v4.u32 	[%rd2+640], {%r33, %r33, %r33, %r33};
	st.local.v4.u32 	[%rd2+656], {%r33, %r33, %r33, %r33};
	st.local.v4.u32 	[%rd2+672], {%r33, %r33, %r33, %r33};
	st.local.v4.u32 	[%rd2+688], {%r33, %r33, %r33, %r33};
	st.local.v4.u32 	[%rd2+704], {%r33, %r33, %r33, %r33};
	st.local.v4.u32 	[%rd2+720], {%r33, %r33, %r33, %r33};
	st.local.v4.u32 	[%rd2+736], {%r33, %r33, %r33, %r33};
	st.local.v4.u32 	[%rd2+752], {%r33, %r33, %r33, %r33};
	st.local.v4.u32 	[%rd2+768], {%r33, %r33, %r33, %r33};
	st.local.v4.u32 	[%rd2+784], {%r33, %r33, %r33, %r33};
	st.local.v4.u32 	[%rd2+800], {%r33, %r33, %r33, %r33};
	st.local.v4.u32 	[%rd2+816], {%r33, %r33, %r33, %r33};
	st.local.v4.u32 	[%rd2+832], {%r33, %r33, %r33, %r33};
	st.local.v4.u32 	[%rd2+848], {%r33, %r33, %r33, %r33};
	st.local.v4.u32 	[%rd2+864], {%r33, %r33, %r33, %r33};
	st.local.v4.u32 	[%rd2+880], {%r33, %r33, %r33, %r33};
	st.local.v4.u32 	[%rd2+896], {%r33, %r33, %r33, %r33};
	st.local.v4.u32 	[%rd2+912], {%r33, %r33, %r33, %r33};
	st.local.v4.u32 	[%rd2+928], {%r33, %r33, %r33, %r33};
	st.local.v4.u32 	[%rd2+944], {%r33, %r33, %r33, %r33};
	st.local.v4.u32 	[%rd2+960], {%r33, %r33, %r33, %r33};
	st.local.v4.u32 	[%rd2+976], {%r33, %r33, %r33, %r33};
	st.local.v4.u32 	[%rd2+992], {%r33, %r33, %r33, %r33};
	st.local.v4.u32 	[%rd2+1008], {%r33, %r33, %r33, %r33};
	mul.lo.s32 	%r2, %r23, %r21;
	setp.lt.s32 	%p4, %r2, 1;
	@%p4 bra 	$L__BB1_13;
	and.b32  	%r3, %r2, 7;
	setp.lt.u32 	%p5, %r2, 8;
	mov.b32 	%r248, 0;
	@%p5 bra 	$L__BB1_5;
	and.b32  	%r248, %r2, 2147483640;
	neg.s32 	%r246, %r248;
	add.s64 	%rd64, %rd1, 48;
$L__BB1_4:
	.pragma "nounroll";
	ld.global.u32 	%r35, [%rd64+-48];
	ld.global.u32 	%r36, [%rd64+-44];
	add.s32 	%r37, %r36, %r35;
	ld.global.u32 	%r38, [%rd64+-40];
	add.s32 	%r39, %r37, %r38;
	mul.hi.u32 	%r40, %r39, -1431655765;
	shr.u32 	%r41, %r40, 1;
	mul.wide.u32 	%rd20, %r41, 4;
	add.s64 	%rd21, %rd2, %rd20;
	ld.local.u32 	%r42, [%rd21];
	add.s32 	%r43, %r42, 1;
	st.local.u32 	[%rd21], %r43;
	ld.global.u32 	%r44, [%rd64+-36];
	ld.global.u32 	%r45, [%rd64+-32];
	add.s32 	%r46, %r45, %r44;
	ld.global.u32 	%r47, [%rd64+-28];
	add.s32 	%r48, %r46, %r47;
	mul.hi.u32 	%r49, %r48, -1431655765;
	shr.u32 	%r50, %r49, 1;
	mul.wide.u32 	%rd22, %r50, 4;
	add.s64 	%rd23, %rd2, %rd22;
	ld.local.u32 	%r51, [%rd23];
	add.s32 	%r52, %r51, 1;
	st.local.u32 	[%rd23], %r52;
	ld.global.u32 	%r53, [%rd64+-24];
	ld.global.u32 	%r54, [%rd64+-20];
	add.s32 	%r55, %r54, %r53;
	ld.global.u32 	%r56, [%rd64+-16];
	add.s32 	%r57, %r55, %r56;
	mul.hi.u32 	%r58, %r57, -1431655765;
	shr.u32 	%r59, %r58, 1;
	mul.wide.u32 	%rd24, %r59, 4;
	add.s64 	%rd25, %rd2, %rd24;
	ld.local.u32 	%r60, [%rd25];
	add.s32 	%r61, %r60, 1;
	st.local.u32 	[%rd25], %r61;
	ld.global.u32 	%r62, [%rd64+-12];
	ld.global.u32 	%r63, [%rd64+-8];
	add.s32 	%r64, %r63, %r62;
	ld.global.u32 	%r65, [%rd64+-4];
	add.s32 	%r66, %r64, %r65;
	mul.hi.u32 	%r67, %r66, -1431655765;
	shr.u32 	%r68, %r67, 1;
	mul.wide.u32 	%rd26, %r68, 4;
	add.s64 	%rd27, %rd2, %rd26;
	ld.local.u32 	%r69, [%rd27];
	add.s32 	%r70, %r69, 1;
	st.local.u32 	[%rd27], %r70;
	ld.global.u32 	%r71, [%rd64];
	ld.global.u32 	%r72, [%rd64+4];
	add.s32 	%r73, %r72, %r71;
	ld.global.u32 	%r74, [%rd64+8];
	add.s32 	%r75, %r73, %r74;
	mul.hi.u32 	%r76, %r75, -1431655765;
	shr.u32 	%r77, %r76, 1;
	mul.wide.u32 	%rd28, %r77, 4;
	add.s64 	%rd29, %rd2, %rd28;
	ld.local.u32 	%r78, [%rd29];
	add.s32 	%r79, %r78, 1;
	st.local.u32 	[%rd29], %r79;
	ld.global.u32 	%r80, [%rd64+12];
	ld.global.u32 	%r81, [%rd64+16];
	add.s32 	%r82, %r81, %r80;
	ld.global.u32 	%r83, [%rd64+20];
	add.s32 	%r84, %r82, %r83;
	mul.hi.u32 	%r85, %r84, -1431655765;
	shr.u32 	%r86, %r85, 1;
	mul.wide.u32 	%rd30, %r86, 4;
	add.s64 	%rd31, %rd2, %rd30;
	ld.local.u32 	%r87, [%rd31];
	add.s32 	%r88, %r87, 1;
	st.local.u32 	[%rd31], %r88;
	ld.global.u32 	%r89, [%rd64+24];
	ld.global.u32 	%r90, [%rd64+28];
	add.s32 	%r91, %r90, %r89;
	ld.global.u32 	%r92, [%rd64+32];
	add.s32 	%r93, %r91, %r92;
	mul.hi.u32 	%r94, %r93, -1431655765;
	shr.u32 	%r95, %r94, 1;
	mul.wide.u32 	%rd32, %r95, 4;
	add.s64 	%rd33, %rd2, %rd32;
	ld.local.u32 	%r96, [%rd33];
	add.s32 	%r97, %r96, 1;
	st.local.u32 	[%rd33], %r97;
	ld.global.u32 	%r98, [%rd64+36];
	ld.global.u32 	%r99, [%rd64+40];
	add.s32 	%r100, %r99, %r98;
	ld.global.u32 	%r101, [%rd64+44];
	add.s32 	%r102, %r100, %r101;
	mul.hi.u32 	%r103, %r102, -1431655765;
	shr.u32 	%r104, %r103, 1;
	mul.wide.u32 	%rd34, %r104, 4;
	add.s64 	%rd35, %rd2, %rd34;
	ld.local.u32 	%r105, [%rd35];
	add.s32 	%r106, %r105, 1;
	st.local.u32 	[%rd35], %r106;
	add.s32 	%r246, %r246, 8;
	add.s64 	%rd64, %rd64, 96;
	setp.ne.s32 	%p6, %r246, 0;
	@%p6 bra 	$L__BB1_4;
$L__BB1_5:
	setp.eq.s32 	%p7, %r3, 0;
	@%p7 bra 	$L__BB1_13;
	and.b32  	%r9, %r2, 3;
	setp.lt.u32 	%p8, %r3, 4;
	@%p8 bra 	$L__BB1_8;
	mul.wide.u32 	%rd36, %r248, 12;
	add.s64 	%rd37, %rd1, %rd36;
	ld.global.u32 	%r107, [%rd37];
	ld.global.u32 	%r108, [%rd37+4];
	add.s32 	%r109, %r108, %r107;
	ld.global.u32 	%r110, [%rd37+8];
	add.s32 	%r111, %r109, %r110;
	mul.hi.u32 	%r112, %r111, -1431655765;
	shr.u32 	%r113, %r112, 1;
	mul.wide.u32 	%rd38, %r113, 4;
	add.s64 	%rd39, %rd2, %rd38;
	ld.local.u32 	%r114, [%rd39];
	add.s32 	%r115, %r114, 1;
	st.local.u32 	[%rd39], %r115;
	ld.global.u32 	%r116, [%rd37+12];
	ld.global.u32 	%r117, [%rd37+16];
	add.s32 	%r118, %r117, %r116;
	ld.global.u32 	%r119, [%rd37+20];
	add.s32 	%r120, %r118, %r119;
	mul.hi.u32 	%r121, %r120, -1431655765;
	shr.u32 	%r122, %r121, 1;
	mul.wide.u32 	%rd40, %r122, 4;
	add.s64 	%rd41, %rd2, %rd40;
	ld.local.u32 	%r123, [%rd41];
	add.s32 	%r124, %r123, 1;
	st.local.u32 	[%rd41], %r124;
	ld.global.u32 	%r125, [%rd37+24];
	ld.global.u32 	%r126, [%rd37+28];
	add.s32 	%r127, %r126, %r125;
	ld.global.u32 	%r128, [%rd37+32];
	add.s32 	%r129, %r127, %r128;
	mul.hi.u32 	%r130, %r129, -1431655765;
	shr.u32 	%r131, %r130, 1;
	mul.wide.u32 	%rd42, %r131, 4;
	add.s64 	%rd43, %rd2, %rd42;
	ld.local.u32 	%r132, [%rd43];
	add.s32 	%r133, %r132, 1;
	st.local.u32 	[%rd43], %r133;
	ld.global.u32 	%r134, [%rd37+36];
	ld.global.u32 	%r135, [%rd37+40];
	add.s32 	%r136, %r135, %r134;
	ld.global.u32 	%r137, [%rd37+44];
	add.s32 	%r138, %r136, %r137;
	mul.hi.u32 	%r139, %r138, -1431655765;
	shr.u32 	%r140, %r139, 1;
	mul.wide.u32 	%rd44, %r140, 4;
	add.s64 	%rd45, %rd2, %rd44;
	ld.local.u32 	%r141, [%rd45];
	add.s32 	%r142, %r141, 1;
	st.local.u32 	[%rd45], %r142;
	add.s32 	%r248, %r248, 4;
$L__BB1_8:
	setp.eq.s32 	%p9, %r9, 0;
	@%p9 bra 	$L__BB1_13;
	setp.eq.s32 	%p10, %r9, 1;
	@%p10 bra 	$L__BB1_11;
	mul.wide.u32 	%rd46, %r248, 12;
	add.s64 	%rd47, %rd1, %rd46;
	ld.global.u32 	%r143, [%rd47];
	ld.global.u32 	%r144, [%rd47+4];
	add.s32 	%r145, %r144, %r143;
	ld.global.u32 	%r146, [%rd47+8];
	add.s32 	%r147, %r145, %r146;
	mul.hi.u32 	%r148, %r147, -1431655765;
	shr.u32 	%r149, %r148, 1;
	mul.wide.u32 	%rd48, %r149, 4;
	add.s64 	%rd49, %rd2, %rd48;
	ld.local.u32 	%r150, [%rd49];
	add.s32 	%r151, %r150, 1;
	st.local.u32 	[%rd49], %r151;
	ld.global.u32 	%r152, [%rd47+12];
	ld.global.u32 	%r153, [%rd47+16];
	add.s32 	%r154, %r153, %r152;
	ld.global.u32 	%r155, [%rd47+20];
	add.s32 	%r156, %r154, %r155;
	mul.hi.u32 	%r157, %r156, -1431655765;
	shr.u32 	%r158, %r157, 1;
	mul.wide.u32 	%rd50, %r158, 4;
	add.s64 	%rd51, %rd2, %rd50;
	ld.local.u32 	%r159, [%rd51];
	add.s32 	%r160, %r159, 1;
	st.local.u32 	[%rd51], %r160;
	add.s32 	%r248, %r248, 2;
$L__BB1_11:
	and.b32  	%r161, %r2, 1;
	setp.eq.b32 	%p11, %r161, 1;
	not.pred 	%p12, %p11;
	@%p12 bra 	$L__BB1_13;
	mul.wide.u32 	%rd52, %r248, 12;
	add.s64 	%rd53, %rd1, %rd52;
	ld.global.u32 	%r162, [%rd53];
	ld.global.u32 	%r163, [%rd53+4];
	add.s32 	%r164, %r163, %r162;
	ld.global.u32 	%r165, [%rd53+8];
	add.s32 	%r166, %r164, %r165;
	mul.hi.u32 	%r167, %r166, -1431655765;
	shr.u32 	%r168, %r167, 1;
	mul.wide.u32 	%rd54, %r168, 4;
	add.s64 	%rd55, %rd2, %rd54;
	ld.local.u32 	%r169, [%rd55];
	add.s32 	%r170, %r169, 1;
	st.local.u32 	[%rd55], %r170;
$L__BB1_13:
	mov.b32 	%r172, 0;
	st.local.v4.u32 	[%rd3], {%r172, %r172, %r172, %r172};
	add.s64 	%rd66, %rd3, 16;
	st.local.v4.u32 	[%rd3+16], {%r172, %r172, %r172, %r172};
	add.s64 	%rd67, %rd3, 32;
	st.local.v4.u32 	[%rd3+32], {%r172, %r172, %r172, %r172};
	st.local.v4.u32 	[%rd3+48], {%r172, %r172, %r172, %r172};
	st.local.v4.u32 	[%rd3+64], {%r172, %r172, %r172, %r172};
	st.local.v4.u32 	[%rd3+80], {%r172, %r172, %r172, %r172};
	st.local.v4.u32 	[%rd3+96], {%r172, %r172, %r172, %r172};
	st.local.v4.u32 	[%rd3+112], {%r172, %r172, %r172, %r172};
	st.local.v4.u32 	[%rd3+128], {%r172, %r172, %r172, %r172};
	st.local.v4.u32 	[%rd3+144], {%r172, %r172, %r172, %r172};
	st.local.v4.u32 	[%rd3+160], {%r172, %r172, %r172, %r172};
	st.local.v4.u32 	[%rd3+176], {%r172, %r172, %r172, %r172};
	st.local.v4.u32 	[%rd3+192], {%r172, %r172, %r172, %r172};
	st.local.v4.u32 	[%rd3+208], {%r172, %r172, %r172, %r172};
	st.local.v4.u32 	[%rd3+224], {%r172, %r172, %r172, %r172};
	st.local.v4.u32 	[%rd3+240], {%r172, %r172, %r172, %r172};
	st.local.v4.u32 	[%rd3+256], {%r172, %r172, %r172, %r172};
	st.local.v4.u32 	[%rd3+272], {%r172, %r172, %r172, %r172};
	st.local.v4.u32 	[%rd3+288], {%r172, %r172, %r172, %r172};
	st.local.v4.u32 	[%rd3+304], {%r172, %r172, %r172, %r172};
	st.local.v4.u32 	[%rd3+320], {%r172, %r172, %r172, %r172};
	st.local.v4.u32 	[%rd3+336], {%r172, %r172, %r172, %r172};
	st.local.v4.u32 	[%rd3+352], {%r172, %r172, %r172, %r172};
	st.local.v4.u32 	[%rd3+368], {%r172, %r172, %r172, %r172};
	st.local.v4.u32 	[%rd3+384], {%r172, %r172, %r172, %r172};
	st.local.v4.u32 	[%rd3+400], {%r172, %r172, %r172, %r172};
	st.local.v4.u32 	[%rd3+416], {%r172, %r172, %r172, %r172};
	st.local.v4.u32 	[%rd3+432], {%r172, %r172, %r172, %r172};
	st.local.v4.u32 	[%rd3+448], {%r172, %r172, %r172, %r172};
	st.local.v4.u32 	[%rd3+464], {%r172, %r172, %r172, %r172};
	st.local.v4.u32 	[%rd3+480], {%r172, %r172, %r172, %r172};
	st.local.v4.u32 	[%rd3+496], {%r172, %r172, %r172, %r172};
	st.local.v4.u32 	[%rd3+512], {%r172, %r172, %r172, %r172};
	st.local.v4.u32 	[%rd3+528], {%r172, %r172, %r172, %r172};
	st.local.v4.u32 	[%rd3+544], {%r172, %r172, %r172, %r172};
	st.local.v4.u32 	[%rd3+560], {%r172, %r172, %r172, %r172};
	st.local.v4.u32 	[%rd3+576], {%r172, %r172, %r172, %r172};
	st.local.v4.u32 	[%rd3+592], {%r172, %r172, %r172, %r172};
	st.local.v4.u32 	[%rd3+608], {%r172, %r172, %r172, %r172};
	st.local.v4.u32 	[%rd3+624], {%r172, %r172, %r172, %r172};
	st.local.v4.u32 	[%rd3+640], {%r172, %r172, %r172, %r172};
	st.local.v4.u32 	[%rd3+656], {%r172, %r172, %r172, %r172};
	st.local.v4.u32 	[%rd3+672], {%r172, %r172, %r172, %r172};
	st.local.v4.u32 	[%rd3+688], {%r172, %r172, %r172, %r172};
	st.local.v4.u32 	[%rd3+704], {%r172, %r172, %r172, %r172};
	st.local.v4.u32 	[%rd3+720], {%r172, %r172, %r172, %r172};
	st.local.v4.u32 	[%rd3+736], {%r172, %r172, %r172, %r172};
	st.local.v4.u32 	[%rd3+752], {%r172, %r172, %r172, %r172};
	st.local.v4.u32 	[%rd3+768], {%r172, %r172, %r172, %r172};
	st.local.v4.u32 	[%rd3+784], {%r172, %r172, %r172, %r172};
	st.local.v4.u32 	[%rd3+800], {%r172, %r172, %r172, %r172};
	st.local.v4.u32 	[%rd3+816], {%r172, %r172, %r172, %r172};
	st.local.v4.u32 	[%rd3+832], {%r172, %r172, %r172, %r172};
	st.local.v4.u32 	[%rd3+848], {%r172, %r172, %r172, %r172};
	st.local.v4.u32 	[%rd3+864], {%r172, %r172, %r172, %r172};
	st.local.v4.u32 	[%rd3+880], {%r172, %r172, %r172, %r172};
	st.local.v4.u32 	[%rd3+896], {%r172, %r172, %r172, %r172};
	st.local.v4.u32 	[%rd3+912], {%r172, %r172, %r172, %r172};
	st.local.v4.u32 	[%rd3+928], {%r172, %r172, %r172, %r172};
	st.local.v4.u32 	[%rd3+944], {%r172, %r172, %r172, %r172};
	st.local.v4.u32 	[%rd3+960], {%r172, %r172, %r172, %r172};
	st.local.v4.u32 	[%rd3+976], {%r172, %r172, %r172, %r172};
	st.local.v4.u32 	[%rd3+992], {%r172, %r172, %r172, %r172};
	st.local.v4.u32 	[%rd3+1008], {%r172, %r172, %r172, %r172};
	ld.local.u32 	%r14, [%rd2];
	add.s64 	%rd65, %rd2, 8;
	mov.b32 	%r250, -1;
$L__BB1_14:
	setp.eq.s32 	%p13, %r250, -1;
	mov.u32 	%r251, %r14;
	@%p13 bra 	$L__BB1_16;
	mul.wide.u32 	%rd56, %r250, 4;
	add.s64 	%rd57, %rd3, %rd56;
	ld.local.u32 	%r173, [%rd57];
	ld.local.u32 	%r174, [%rd65+-8];
	add.s32 	%r251, %r174, %r173;
$L__BB1_16:
	ld.local.u32 	%r175, [%rd65+-4];
	add.s32 	%r176, %r175, %r251;
	ld.local.v2.u32 	{%r177, %r178}, [%rd65];
	add.s32 	%r179, %r177, %r176;
	add.s32 	%r180, %r178, %r179;
	st.local.v4.u32 	[%rd66+-16], {%r251, %r176, %r179, %r180};
	ld.local.v4.u32 	{%r181, %r182, %r183, %r184}, [%rd65+8];
	add.s32 	%r185, %r181, %r180;
	add.s32 	%r186, %r182, %r185;
	add.s32 	%r187, %r183, %r186;
	add.s32 	%r188, %r184, %r187;
	st.local.v4.u32 	[%rd66], {%r185, %r186, %r187, %r188};
	add.s32 	%r250, %r250, 8;
	add.s64 	%rd66, %rd66, 32;
	add.s64 	%rd65, %rd65, 32;
	setp.ne.s32 	%p14, %r250, 255;
	@%p14 bra 	$L__BB1_14;
	mov.b32 	%r252, 0;
$L__BB1_18:
	ld.local.v4.u32 	{%r190, %r191, %r192, %r193}, [%rd67+-32];
	mul.lo.s32 	%r194, %r190, 255;
	div.s32 	%r195, %r194, %r2;
	mul.lo.s32 	%r196, %r191, 255;
	div.s32 	%r197, %r196, %r2;
	mul.lo.s32 	%r198, %r192, 255;
	div.s32 	%r199, %r198, %r2;
	mul.lo.s32 	%r200, %r193, 255;
	div.s32 	%r201, %r200, %r2;
	st.local.v4.u32 	[%rd67+-32], {%r195, %r197, %r199, %r201};
	ld.local.v4.u32 	{%r202, %r203, %r204, %r205}, [%rd67+-16];
	mul.lo.s32 	%r206, %r202, 255;
	div.s32 	%r207, %r206, %r2;
	mul.lo.s32 	%r208, %r203, 255;
	div.s32 	%r209, %r208, %r2;
	mul.lo.s32 	%r210, %r204, 255;
	div.s32 	%r211, %r210, %r2;
	mul.lo.s32 	%r212, %r205, 255;
	div.s32 	%r213, %r212, %r2;
	st.local.v4.u32 	[%rd67+-16], {%r207, %r209, %r211, %r213};
	ld.local.v4.u32 	{%r214, %r215, %r216, %r217}, [%rd67];
	mul.lo.s32 	%r218, %r214, 255;
	div.s32 	%r219, %r218, %r2;
	mul.lo.s32 	%r220, %r215, 255;
	div.s32 	%r221, %r220, %r2;
	mul.lo.s32 	%r222, %r216, 255;
	div.s32 	%r223, %r222, %r2;
	mul.lo.s32 	%r224, %r217, 255;
	div.s32 	%r225, %r224, %r2;
	st.local.v4.u32 	[%rd67], {%r219, %r221, %r223, %r225};
	ld.local.v4.u32 	{%r226, %r227, %r228, %r229}, [%rd67+16];
	mul.lo.s32 	%r230, %r226, 255;
	div.s32 	%r231, %r230, %r2;
	mul.lo.s32 	%r232, %r227, 255;
	div.s32 	%r233, %r232, %r2;
	mul.lo.s32 	%r234, %r228, 255;
	div.s32 	%r235, %r234, %r2;
	mul.lo.s32 	%r236, %r229, 255;
	div.s32 	%r237, %r236, %r2;
	st.local.v4.u32 	[%rd67+16], {%r231, %r233, %r235, %r237};
	add.s32 	%r252, %r252, 16;
	add.s64 	%rd67, %rd67, 64;
	setp.ne.s32 	%p15, %r252, 256;
	@%p15 bra 	$L__BB1_18;
	mul.wide.s32 	%rd58, %r1, 12;
	add.s64 	%rd59, %rd1, %rd58;
	ld.global.u32 	%r238, [%rd59];
	ld.global.u32 	%r239, [%rd59+4];
	add.s32 	%r240, %r239, %r238;
	ld.global.u32 	%r241, [%rd59+8];
	add.s32 	%r242, %r240, %r241;
	mul.hi.u32 	%r243, %r242, -1431655765;
	shr.u32 	%r244, %r243, 1;
	mul.wide.u32 	%rd60, %r244, 4;
	add.s64 	%rd61, %rd3, %rd60;
	ld.local.u32 	%r245, [%rd61];
	cvta.to.global.u64 	%rd62, %rd16;
	add.s64 	%rd63, %rd62, %rd58;
	st.global.u32 	[%rd63], %r245;
	st.global.u32 	[%rd63+4], %r245;
	st.global.u32 	[%rd63+8], %r245;
$L__BB1_20:
	ret;

}
	// .globl	_Z29contrastEnhancementLuminosityP3rgbS0_ii
.visible .entry _Z29contrastEnhancementLuminosityP3rgbS0_ii(
	.param .u64 .ptr .align 1 _Z29contrastEnhancementLuminosityP3rgbS0_ii_param_0,
	.param .u64 .ptr .align 1 _Z29contrastEnhancementLuminosityP3rgbS0_ii_param_1,
	.param .u32 _Z29contrastEnhancementLuminosityP3rgbS0_ii_param_2,
	.param .u32 _Z29contrastEnhancementLuminosityP3rgbS0_ii_param_3
)
{
	.local .align 8 .b8 	__local_depot2[8];
	.reg .b64 	%SP;
	.reg .b64 	%SPL;
	.reg .pred 	%p<7>;
	.reg .b32 	%r<24>;
	.reg .b32 	%f<19>;
	.reg .b64 	%rd<12>;

	mov.u64 	%SPL, __local_depot2;
	cvta.local.u64 	%SP, %SPL;
	ld.param.u64 	%rd1, [_Z29contrastEnhancementLuminosityP3rgbS0_ii_param_0];
	ld.param.u64 	%rd2, [_Z29contrastEnhancementLuminosityP3rgbS0_ii_param_1];
	ld.param.u32 	%r3, [_Z29contrastEnhancementLuminosityP3rgbS0_ii_param_2];
	ld.param.u32 	%r5, [_Z29contrastEnhancementLuminosityP3rgbS0_ii_param_3];
	mov.u32 	%r6, %ctaid.x;
	mov.u32 	%r7, %ntid.x;
	mov.u32 	%r8, %tid.x;
	mad.lo.s32 	%r1, %r6, %r7, %r8;
	mov.u32 	%r9, %ctaid.y;
	mov.u32 	%r10, %ntid.y;
	mov.u32 	%r11, %tid.y;
	mad.lo.s32 	%r12, %r9, %r10, %r11;
	add.s32 	%r13, %r3, -1;
	setp.ne.s32 	%p1, %r1, %r13;
	add.s32 	%r14, %r5, -1;
	setp.ne.s32 	%p2, %r12, %r14;
	or.pred  	%p3, %p1, %p2;
	@%p3 bra 	$L__BB2_2;
	add.u64 	%rd3, %SP, 0;
	add.u64 	%rd4, %SPL, 0;
	st.local.v2.u32 	[%rd4], {%r1, %r12};
	mov.u64 	%rd5, $str;
	cvta.global.u64 	%rd6, %rd5;
	{ // callseq 0, 0
	.param .b64 param0;
	st.param.b64 	[param0], %rd6;
	.param .b64 param1;
	st.param.b64 	[param1], %rd3;
	.param .b32 retval0;
	call.uni (retval0), 
	vprintf, 
	(
	param0, 
	param1
	);
	ld.param.b32 	%r15, [retval0];
	} // callseq 0
$L__BB2_2:
	setp.ge.s32 	%p4, %r1, %r3;
	setp.ge.s32 	%p5, %r12, %r5;
	or.pred  	%p6, %p4, %p5;
	@%p6 bra 	$L__BB2_4;
	mad.lo.s32 	%r17, %r3, %r12, %r1;
	cvta.to.global.u64 	%rd7, %rd1;
	mul.wide.s32 	%rd8, %r17, 12;
	add.s64 	%rd9, %rd7, %rd8;
	ld.global.u32 	%r18, [%rd9];
	cvt.rn.f32.u32 	%f1, %r18;
	ld.global.u32 	%r19, [%rd9+4];
	cvt.rn.f32.u32 	%f2, %r19;
	ld.global.u32 	%r20, [%rd9+8];
	cvt.rn.f32.u32 	%f3, %r20;
	mul.f32 	%f4, %f2, 0f3F371759;
	fma.rn.f32 	%f5, %f1, 0f3E59B3D0, %f4;
	fma.rn.f32 	%f6, %f3, 0f3D93DD98, %f5;
	sub.f32 	%f7, %f1, %f6;
	fma.rn.f32 	%f8, %f7, 0f3F99999A, %f6;
	max.f32 	%f9, %f8, 0f00000000;
	min.f32 	%f10, %f9, 0f437F0000;
	cvt.rzi.u32.f32 	%r21, %f10;
	cvta.to.global.u64 	%rd10, %rd2;
	add.s64 	%rd11, %rd10, %rd8;
	st.global.u32 	[%rd11], %r21;
	sub.f32 	%f11, %f2, %f6;
	fma.rn.f32 	%f12, %f11, 0f3F99999A, %f6;
	max.f32 	%f13, %f12, 0f00000000;
	min.f32 	%f14, %f13, 0f437F0000;
	cvt.rzi.u32.f32 	%r22, %f14;
	st.global.u32 	[%rd11+4], %r22;
	sub.f32 	%f15, %f3, %f6;
	fma.rn.f32 	%f16, %f15, 0f3F99999A, %f6;
	max.f32 	%f17, %f16, 0f00000000;
	min.f32 	%f18, %f17, 0f437F0000;
	cvt.rzi.u32.f32 	%r23, %f18;
	st.global.u32 	[%rd11+8], %r23;
$L__BB2_4:
	ret;

}
	// .globl	_Z23image_sharpening_kernelP3rgbS0_ii
.visible .entry _Z23image_sharpening_kernelP3rgbS0_ii(
	.param .u64 .ptr .align 1 _Z23image_sharpening_kernelP3rgbS0_ii_param_0,
	.param .u64 .ptr .align 1 _Z23image_sharpening_kernelP3rgbS0_ii_param_1,
	.param .u32 _Z23image_sharpening_kernelP3rgbS0_ii_param_2,
	.param .u32 _Z23image_sharpening_kernelP3rgbS0_ii_param_3
)
{
	.reg .pred 	%p<32>;
	.reg .b32 	%r<52>;
	.reg .b32 	%f<117>;
	.reg .b64 	%rd<37>;

	ld.param.u64 	%rd3, [_Z23image_sharpening_kernelP3rgbS0_ii_param_0];
	ld.param.u64 	%rd2, [_Z23image_sharpening_kernelP3rgbS0_ii_param_1];
	ld.param.u32 	%r8, [_Z23image_sharpening_kernelP3rgbS0_ii_param_2];
	ld.param.u32 	%r10, [_Z23image_sharpening_kernelP3rgbS0_ii_param_3];
	cvta.to.global.u64 	%rd1, %rd3;
	mov.u32 	%r11, %ctaid.x;
	mov.u32 	%r12, %ntid.x;
	mov.u32 	%r13, %tid.x;
	mad.lo.s32 	%r1, %r11, %r12, %r13;
	mov.u32 	%r14, %ctaid.y;
	mov.u32 	%r15, %ntid.y;
	mov.u32 	%r16, %tid.y;
	mad.lo.s32 	%r17, %r14, %r15, %r16;
	mul.lo.s32 	%r3, %r8, %r17;
	add.s32 	%r4, %r3, %r1;
	setp.ge.s32 	%p3, %r1, %r8;
	setp.ge.s32 	%p4, %r17, %r10;
	or.pred  	%p5, %p3, %p4;
	@%p5 bra 	$L__BB3_20;
	setp.eq.s32 	%p6, %r17, 0;
	sub.s32 	%r5, %r3, %r8;
	setp.lt.s32 	%p7, %r1, 1;
	mov.f32 	%f93, 0f00000000;
	or.pred  	%p8, %p6, %p7;
	mov.f32 	%f94, %f93;
	mov.f32 	%f95, %f93;
	@%p8 bra 	$L__BB3_3;
	cvt.s64.s32 	%rd4, %r5;
	cvt.u64.u32 	%rd5, %r1;
	add.s64 	%rd6, %rd5, %rd4;
	mad.lo.s64 	%rd7, %rd6, 12, %rd1;
	ld.global.u32 	%r18, [%rd7+-12];
	cvt.rn.f32.u32 	%f56, %r18;
	mov.f32 	%f57, 0f00000000;
	sub.f32 	%f93, %f57, %f56;
	ld.global.u32 	%r19, [%rd7+-8];
	cvt.rn.f32.u32 	%f58, %r19;
	sub.f32 	%f94, %f57, %f58;
	ld.global.u32 	%r20, [%rd7+-4];
	cvt.rn.f32.u32 	%f59, %r20;
	sub.f32 	%f95, %f57, %f59;
$L__BB3_3:
	setp.eq.s32 	%p9, %r17, 0;
	setp.lt.s32 	%p10, %r1, 0;
	or.pred  	%p11, %p9, %p10;
	@%p11 bra 	$L__BB3_5;
	add.s32 	%r21, %r1, %r5;
	mul.wide.s32 	%rd8, %r21, 12;
	add.s64 	%rd9, %rd1, %rd8;
	ld.global.u32 	%r22, [%rd9];
	cvt.rn.f32.u32 	%f60, %r22;
	sub.f32 	%f93, %f93, %f60;
	ld.global.u32 	%r23, [%rd9+4];
	cvt.rn.f32.u32 	%f61, %r23;
	sub.f32 	%f94, %f94, %f61;
	ld.global.u32 	%r24, [%rd9+8];
	cvt.rn.f32.u32 	%f62, %r24;
	sub.f32 	%f95, %f95, %f62;
$L__BB3_5:
	setp.eq.s32 	%p12, %r17, 0;
	add.s32 	%r25, %r1, 1;
	setp.gt.s32 	%p13, %r1, -2;
	setp.lt.s32 	%p14, %r25, %r8;
	and.pred  	%p1, %p13, %p14;
	not.pred 	%p16, %p1;
	or.pred  	%p17, %p12, %p16;
	@%p17 bra 	$L__BB3_7;
	cvt.s64.s32 	%rd10, %r5;
	cvt.s64.s32 	%rd11, %r1;
	add.s64 	%rd12, %rd11, %rd10;
	mad.lo.s64 	%rd13, %rd12, 12, %rd1;
	ld.global.u32 	%r26, [%rd13+12];
	cvt.rn.f32.u32 	%f63, %r26;
	sub.f32 	%f93, %f93, %f63;
	ld.global.u32 	%r27, [%rd13+16];
	cvt.rn.f32.u32 	%f64, %r27;
	sub.f32 	%f94, %f94, %f64;
	ld.global.u32 	%r28, [%rd13+20];
	cvt.rn.f32.u32 	%f65, %r28;
	sub.f32 	%f95, %f95, %f65;
$L__BB3_7:
	setp.gt.s32 	%p18, %r1, 0;
	setp.le.s32 	%p19, %r1, %r8;
	and.pred  	%p2, %p18, %p19;
	not.pred 	%p20, %p2;
	@%p20 bra 	$L__BB3_9;
	cvt.s64.s32 	%rd14, %r3;
	cvt.u64.u32 	%rd15, %r1;
	add.s64 	%rd16, %rd15, %rd14;
	mad.lo.s64 	%rd17, %rd16, 12, %rd1;
	ld.global.u32 	%r29, [%rd17+-12];
	cvt.rn.f32.u32 	%f66, %r29;
	sub.f32 	%f93, %f93, %f66;
	ld.global.u32 	%r30, [%rd17+-8];
	cvt.rn.f32.u32 	%f67, %r30;
	sub.f32 	%f94, %f94, %f67;
	ld.global.u32 	%r31, [%rd17+-4];
	cvt.rn.f32.u32 	%f68, %r31;
	sub.f32 	%f95, %f95, %f68;
$L__BB3_9:
	setp.lt.s32 	%p21, %r1, 0;
	@%p21 bra 	$L__BB3_11;
	mul.wide.s32 	%rd18, %r4, 12;
	add.s64 	%rd19, %rd1, %rd18;
	ld.global.u32 	%r32, [%rd19];
	cvt.rn.f32.u32 	%f69, %r32;
	fma.rn.f32 	%f93, %f69, 0f41100000, %f93;
	ld.global.u32 	%r33, [%rd19+4];
	cvt.rn.f32.u32 	%f70, %r33;
	fma.rn.f32 	%f94, %f70, 0f41100000, %f94;
	ld.global.u32 	%r34, [%rd19+8];
	cvt.rn.f32.u32 	%f71, %r34;
	fma.rn.f32 	%f95, %f71, 0f41100000, %f95;
$L__BB3_11:
	@%p16 bra 	$L__BB3_13;
	cvt.s64.s32 	%rd20, %r3;
	cvt.s64.s32 	%rd21, %r1;
	add.s64 	%rd22, %rd21, %rd20;
	mad.lo.s64 	%rd23, %rd22, 12, %rd1;
	ld.global.u32 	%r35, [%rd23+12];
	cvt.rn.f32.u32 	%f72, %r35;
	sub.f32 	%f93, %f93, %f72;
	ld.global.u32 	%r36, [%rd23+16];
	cvt.rn.f32.u32 	%f73, %r36;
	sub.f32 	%f94, %f94, %f73;
	ld.global.u32 	%r37, [%rd23+20];
	cvt.rn.f32.u32 	%f74, %r37;
	sub.f32 	%f95, %f95, %f74;
$L__BB3_13:
	add.s32 	%r6, %r17, 1;
	setp.ge.u32 	%p23, %r6, %r10;
	shl.b32 	%r38, %r8, 1;
	add.s32 	%r7, %r5, %r38;
	or.pred  	%p25, %p23, %p20;
	@%p25 bra 	$L__BB3_15;
	cvt.s64.s32 	%rd24, %r7;
	cvt.u64.u32 	%rd25, %r1;
	add.s64 	%rd26, %rd25, %rd24;
	mad.lo.s64 	%rd27, %rd26, 12, %rd1;
	ld.global.u32 	%r39, [%rd27+-12];
	cvt.rn.f32.u32 	%f75, %r39;
	sub.f32 	%f93, %f93, %f75;
	ld.global.u32 	%r40, [%rd27+-8];
	cvt.rn.f32.u32 	%f76, %r40;
	sub.f32 	%f94, %f94, %f76;
	ld.global.u32 	%r41, [%rd27+-4];
	cvt.rn.f32.u32 	%f77, %r41;
	sub.f32 	%f95, %f95, %f77;
$L__BB3_15:
	setp.ge.u32 	%p26, %r6, %r10;
	setp.lt.s32 	%p27, %r1, 0;
	or.pred  	%p28, %p26, %p27;
	@%p28 bra 	$L__BB3_17;
	add.s32 	%r42, %r4, %r8;
	mul.wide.s32 	%rd28, %r42, 12;
	add.s64 	%rd29, %rd1, %rd28;
	ld.global.u32 	%r43, [%rd29];
	cvt.rn.f32.u32 	%f78, %r43;
	sub.f32 	%f93, %f93, %f78;
	ld.global.u32 	%r44, [%rd29+4];
	cvt.rn.f32.u32 	%f79, %r44;
	sub.f32 	%f94, %f94, %f79;
	ld.global.u32 	%r45, [%rd29+8];
	cvt.rn.f32.u32 	%f80, %r45;
	sub.f32 	%f95, %f95, %f80;
$L__BB3_17:
	setp.ge.u32 	%p29, %r6, %r10;
	or.pred  	%p31, %p29, %p16;
	@%p31 bra 	$L__BB3_19;
	cvt.s64.s32 	%rd30, %r7;
	cvt.s64.s32 	%rd31, %r1;
	add.s64 	%rd32, %rd31, %rd30;
	mad.lo.s64 	%rd33, %rd32, 12, %rd1;
	ld.global.u32 	%r46, [%rd33+12];
	cvt.rn.f32.u32 	%f81, %r46;
	sub.f32 	%f93, %f93, %f81;
	ld.global.u32 	%r47, [%rd33+16];
	cvt.rn.f32.u32 	%f82, %r47;
	sub.f32 	%f94, %f94, %f82;
	ld.global.u32 	%r48, [%rd33+20];
	cvt.rn.f32.u32 	%f83, %r48;
	sub.f32 	%f95, %f95, %f83;
$L__BB3_19:
	max.f32 	%f84, %f93, 0f00000000;
	min.f32 	%f85, %f84, 0f437F0000;
	cvt.rzi.u32.f32 	%r49, %f85;
	cvta.to.global.u64 	%rd34, %rd2;
	mul.wide.s32 	%rd35, %r4, 12;
	add.s64 	%rd36, %rd34, %rd35;
	st.global.u32 	[%rd36], %r49;
	max.f32 	%f86, %f94, 0f00000000;
	min.f32 	%f87, %f86, 0f437F0000;
	cvt.rzi.u32.f32 	%r50, %f87;
	st.global.u32 	[%rd36+4], %r50;
	max.f32 	%f88, %f95, 0f00000000;
	min.f32 	%f89, %f88, 0f437F0000;
	cvt.rzi.u32.f32 	%r51, %f89;
	st.global.u32 	[%rd36+8], %r51;
$L__BB3_20:
	ret;

}


// ===== COMPILED SASS (sm_100) =====

	.target	sm_100

	.elftype	@"ET_EXEC"


//--------------------- .note.nv.tkinfo           --------------------------
	.section	.note.nv.tkinfo,"",@"SHT_NOTE"
	.sectionflags	@"SHF_NOTE_NV_TKINFO"
	.tkinfo
        /*0018*/ 	.word	0x00000002
        /*0030*/ 	.string	""
        /*0030*/ 	.string	"ptxas"
        /*0030*/ 	.string	"Cuda compilation tools, release 13.0, V13.0.88"
        /*0030*/ 	.string	"Build cuda_13.0.r13.0/compiler.36424714_0"
        /*0030*/ 	.string	"-arch sm_100 -m 64 "



//--------------------- .note.nv.cuinfo           --------------------------
	.section	.note.nv.cuinfo,"",@"SHT_NOTE"
	.sectionflags	@"SHF_NOTE_NV_CUINFO"
        /*0018*/ 	.short	0x0002
        /*001a*/ 	.short	0x0064
        /*001c*/ 	.short	0x0082
	.zero		2


//--------------------- .nv.info                  --------------------------
	.section	.nv.info,"",@"SHT_CUDA_INFO"
	.align	4


	//----- nvinfo : EIATTR_REGCOUNT
	.align		4
        /*0000*/ 	.byte	0x04, 0x2f
        /*0002*/ 	.short	(.L_2 - .L_1)
	.align		4
.L_1:
        /*0004*/ 	.word	index@(_Z14denoise_kernelP3rgbS0_ii)
        /*0008*/ 	.word	0x00000018


	//----- nvinfo : EIATTR_FRAME_SIZE
	.align		4
.L_2:
        /*000c*/ 	.byte	0x04, 0x11
        /*000e*/ 	.short	(.L_4 - .L_3)
	.align		4
.L_3:
        /*0010*/ 	.word	index@(_Z14denoise_kernelP3rgbS0_ii)
        /*0014*/ 	.word	0x00000000


	//----- nvinfo : EIATTR_REGCOUNT
	.align		4
.L_4:
        /*0018*/ 	.byte	0x04, 0x2f
        /*001a*/ 	.short	(.L_6 - .L_5)
	.align		4
.L_5:
        /*001c*/ 	.word	index@(_Z29histogram_equalization_kernelP3rgbS0_ii)
        /*0020*/ 	.word	0x00000020


	//----- nvinfo : EIATTR_FRAME_SIZE
	.align		4
.L_6:
        /*0024*/ 	.byte	0x04, 0x11
        /*0026*/ 	.short	(.L_8 - .L_7)
	.align		4
.L_7:
        /*0028*/ 	.word	index@(_Z29histogram_equalization_kernelP3rgbS0_ii)
        /*002c*/ 	.word	0x00000800


	//----- nvinfo : EIATTR_REGCOUNT
	.align		4
.L_8:
        /*0030*/ 	.byte	0x04, 0x2f
        /*0032*/ 	.short	(.L_10 - .L_9)
	.align		4
.L_9:
        /*0034*/ 	.word	index@(_Z29contrastEnhancementLuminosityP3rgbS0_ii)
        /*0038*/ 	.word	0x00000018


	//----- nvinfo : EIATTR_FRAME_SIZE
	.align		4
.L_10:
        /*003c*/ 	.byte	0x04, 0x11
        /*003e*/ 	.short	(.L_12 - .L_11)
	.align		4
.L_11:
        /*0040*/ 	.word	index@(_Z29contrastEnhancementLuminosityP3rgbS0_ii)
        /*0044*/ 	.word	0x00000008


	//----- nvinfo : EIATTR_REGCOUNT
	.align		4
.L_12:
        /*0048*/ 	.byte	0x04, 0x2f
        /*004a*/ 	.short	(.L_14 - .L_13)
	.align		4
.L_13:
        /*004c*/ 	.word	index@(_Z23image_sharpening_kernelP3rgbS0_ii)
        /*0050*/ 	.word	0x00000020


	//----- nvinfo : EIATTR_FRAME_SIZE
	.align		4
.L_14:
        /*0054*/ 	.byte	0x04, 0x11
        /*0056*/ 	.short	(.L_16 - .L_15)
	.align		4
.L_15:
        /*0058*/ 	.word	index@(_Z23image_sharpening_kernelP3rgbS0_ii)
        /*005c*/ 	.word	0x00000000


	//----- nvinfo : EIATTR_MIN_STACK_SIZE
	.align		4
.L_16:
        /*0060*/ 	.byte	0x04, 0x12
        /*0062*/ 	.short	(.L_18 - .L_17)
	.align		4
.L_17:
        /*0064*/ 	.word	index@(_Z23image_sharpening_kernelP3rgbS0_ii)
        /*0068*/ 	.word	0x00000000


	//----- nvinfo : EIATTR_MIN_STACK_SIZE
	.align		4
.L_18:
        /*006c*/ 	.byte	0x04, 0x12
        /*006e*/ 	.short	(.L_20 - .L_19)
	.align		4
.L_19:
        /*0070*/ 	.word	index@(_Z29contrastEnhancementLuminosityP3rgbS0_ii)
        /*0074*/ 	.word	0x00000008


	//----- nvinfo : EIATTR_MIN_STACK_SIZE
	.align		4
.L_20:
        /*0078*/ 	.byte	0x04, 0x12
        /*007a*/ 	.short	(.L_22 - .L_21)
	.align		4
.L_21:
        /*007c*/ 	.word	index@(_Z29histogram_equalization_kernelP3rgbS0_ii)
        /*0080*/ 	.word	0x00000800


	//----- nvinfo : EIATTR_MIN_STACK_SIZE
	.align		4
.L_22:
        /*0084*/ 	.byte	0x04, 0x12
        /*0086*/ 	.short	(.L_24 - .L_23)
	.align		4
.L_23:
        /*0088*/ 	.word	index@(_Z14denoise_kernelP3rgbS0_ii)
        /*008c*/ 	.word	0x00000000
.L_24:


//--------------------- .nv.compat                --------------------------
	.section	.nv.compat,"",@"SHT_CUDA_COMPAT_INFO"
	.align	4
        /*0000*/ 	.byte	0x02, 0x09, 0x00, 0x00, 0x02, 0x02, 0x01, 0x00, 0x02, 0x05, 0x05, 0x00, 0x03, 0x07, 0x01, 0x01
        /*0010*/ 	.byte	0x02, 0x03, 0x00, 0x00, 0x02, 0x06, 0x01, 0x00, 0x04, 0x0b, 0x08, 0x00, 0x09, 0x00, 0x00, 0x00
        /*0020*/ 	.byte	0x00, 0x00, 0x00, 0x00


//--------------------- .nv.info._Z23image_sharpening_kernelP3rgbS0_ii --------------------------
	.section	.nv.info._Z23image_sharpening_kernelP3rgbS0_ii,"",@"SHT_CUDA_INFO"
	.sectionflags	@""
	.align	4


	//----- nvinfo : EIATTR_CUDA_API_VERSION
	.align		4
        /*0000*/ 	.byte	0x04, 0x37
        /*0002*/ 	.short	(.L_26 - .L_25)
.L_25:
        /*0004*/ 	.word	0x00000082


	//----- nvinfo : EIATTR_KPARAM_INFO
	.align		4
.L_26:
        /*0008*/ 	.byte	0x04, 0x17
        /*000a*/ 	.short	(.L_28 - .L_27)
.L_27:
        /*000c*/ 	.word	0x00000000
        /*0010*/ 	.short	0x0003
        /*0012*/ 	.short	0x0014
        /*0014*/ 	.byte	0x00, 0xf0, 0x11, 0x00


	//----- nvinfo : EIATTR_KPARAM_INFO
	.align		4
.L_28:
        /*0018*/ 	.byte	0x04, 0x17
        /*001a*/ 	.short	(.L_30 - .L_29)
.L_29:
        /*001c*/ 	.word	0x00000000
        /*0020*/ 	.short	0x0002
        /*0022*/ 	.short	0x0010
        /*0024*/ 	.byte	0x00, 0xf0, 0x11, 0x00


	//----- nvinfo : EIATTR_KPARAM_INFO
	.align		4
.L_30:
        /*0028*/ 	.byte	0x04, 0x17
        /*002a*/ 	.short	(.L_32 - .L_31)
.L_31:
        /*002c*/ 	.word	0x00000000
        /*0030*/ 	.short	0x0001
        /*0032*/ 	.short	0x0008
        /*0034*/ 	.byte	0x00, 0xf5, 0x21, 0x00


	//----- nvinfo : EIATTR_KPARAM_INFO
	.align		4
.L_32:
        /*0038*/ 	.byte	0x04, 0x17
        /*003a*/ 	.short	(.L_34 - .L_33)
.L_33:
        /*003c*/ 	.word	0x00000000
        /*0040*/ 	.short	0x0000
        /*0042*/ 	.short	0x0000
        /*0044*/ 	.byte	0x00, 0xf5, 0x21, 0x00


	//----- nvinfo : EIATTR_SPARSE_MMA_MASK
	.align		4
.L_34:
        /*0048*/ 	.byte	0x03, 0x50
        /*004a*/ 	.short	0x0000


	//----- nvinfo : EIATTR_MAXREG_COUNT
	.align		4
        /*004c*/ 	.byte	0x03, 0x1b
        /*004e*/ 	.short	0x00ff


	//----- nvinfo : EIATTR_MERCURY_ISA_VERSION
	.align		4
        /*0050*/ 	.byte	0x03, 0x5f
        /*0052*/ 	.short	0x0101


	//----- nvinfo : EIATTR_VRC_CTA_INIT_COUNT
	.align		4
        /*0054*/ 	.byte	0x02, 0x4a
	.zero		1
	.zero		1


	//----- nvinfo : EIATTR_EXIT_INSTR_OFFSETS
	.align		4
        /*0058*/ 	.byte	0x04, 0x1c
        /*005a*/ 	.short	(.L_36 - .L_35)


	//   ....[0]....
.L_35:
        /*005c*/ 	.word	0x000000c0


	//   ....[1]....
        /*0060*/ 	.word	0x00000b00


	//----- nvinfo : EIATTR_CBANK_PARAM_SIZE
	.align		4
.L_36:
        /*0064*/ 	.byte	0x03, 0x19
        /*0066*/ 	.short	0x0018


	//----- nvinfo : EIATTR_PARAM_CBANK
	.align		4
        /*0068*/ 	.byte	0x04, 0x0a
        /*006a*/ 	.short	(.L_38 - .L_37)
	.align		4
.L_37:
        /*006c*/ 	.word	index@(.nv.constant0._Z23image_sharpening_kernelP3rgbS0_ii)
        /*0070*/ 	.short	0x0380
        /*0072*/ 	.short	0x0018


	//----- nvinfo : EIATTR_SW_WAR
	.align		4
.L_38:
        /*0074*/ 	.byte	0x04, 0x36
        /*0076*/ 	.short	(.L_40 - .L_39)
.L_39:
        /*0078*/ 	.word	0x00000008
.L_40:


//--------------------- .nv.info._Z29contrastEnhancementLuminosityP3rgbS0_ii --------------------------
	.section	.nv.info._Z29contrastEnhancementLuminosityP3rgbS0_ii,"",@"SHT_CUDA_INFO"
	.sectionflags	@""
	.align	4


	//----- nvinfo : EIATTR_CUDA_API_VERSION
	.align		4
        /*0000*/ 	.byte	0x04, 0x37
        /*0002*/ 	.short	(.L_42 - .L_41)
.L_41:
        /*0004*/ 	.word	0x00000082


	//----- nvinfo : EIATTR_KPARAM_INFO
	.align		4
.L_42:
        /*0008*/ 	.byte	0x04, 0x17
        /*000a*/ 	.short	(.L_44 - .L_43)
.L_43:
        /*000c*/ 	.word	0x00000000
        /*0010*/ 	.short	0x0003
        /*0012*/ 	.short	0x0014
        /*0014*/ 	.byte	0x00, 0xf0, 0x11, 0x00


	//----- nvinfo : EIATTR_KPARAM_INFO
	.align		4
.L_44:
        /*0018*/ 	.byte	0x04, 0x17
        /*001a*/ 	.short	(.L_46 - .L_45)
.L_45:
        /*001c*/ 	.word	0x00000000
        /*0020*/ 	.short	0x0002
        /*0022*/ 	.short	0x0010
        /*0024*/ 	.byte	0x00, 0xf0, 0x11, 0x00


	//----- nvinfo : EIATTR_KPARAM_INFO
	.align		4
.L_46:
        /*0028*/ 	.byte	0x04, 0x17
        /*002a*/ 	.short	(.L_48 - .L_47)
.L_47:
        /*002c*/ 	.word	0x00000000
        /*0030*/ 	.short	0x0001
        /*0032*/ 	.short	0x0008
        /*0034*/ 	.byte	0x00, 0xf5, 0x21, 0x00


	//----- nvinfo : EIATTR_KPARAM_INFO
	.align		4
.L_48:
        /*0038*/ 	.byte	0x04, 0x17
        /*003a*/ 	.short	(.L_50 - .L_49)
.L_49:
        /*003c*/ 	.word	0x00000000
        /*0040*/ 	.short	0x0000
        /*0042*/ 	.short	0x0000
        /*0044*/ 	.byte	0x00, 0xf5, 0x21, 0x00


	//----- nvinfo : EIATTR_SPARSE_MMA_MASK
	.align		4
.L_50:
        /*0048*/ 	.byte	0x03, 0x50
        /*004a*/ 	.short	0x0000


	//----- nvinfo : EIATTR_MAXREG_COUNT
	.align		4
        /*004c*/ 	.byte	0x03, 0x1b
        /*004e*/ 	.short	0x00ff


	//----- nvinfo : EIATTR_EXTERNS
	.align		4
        /*0050*/ 	.byte	0x04, 0x0f
        /*0052*/ 	.short	(.L_52 - .L_51)


	//   ....[0]....
	.align		4
.L_51:
        /*0054*/ 	.word	index@(vprintf)


	//----- nvinfo : EIATTR_MERCURY_ISA_VERSION
	.align		4
.L_52:
        /*0058*/ 	.byte	0x03, 0x5f
        /*005a*/ 	.short	0x0101


	//----- nvinfo : EIATTR_VRC_CTA_INIT_COUNT
	.align		4
        /*005c*/ 	.byte	0x02, 0x4a
	.zero		1
	.zero		1


	//----- nvinfo : EIATTR_SYSCALL_OFFSETS
	.align		4
        /*0060*/ 	.byte	0x04, 0x46
        /*0062*/ 	.short	(.L_54 - .L_53)


	//   ....[0]....
.L_53:
        /*0064*/ 	.word	0x000001c0


	//----- nvinfo : EIATTR_EXIT_INSTR_OFFSETS
	.align		4
.L_54:
        /*0068*/ 	.byte	0x04, 0x1c
        /*006a*/ 	.short	(.L_56 - .L_55)


	//   ....[0]....
.L_55:
        /*006c*/ 	.word	0x00000210


	//   ....[1]....
        /*0070*/ 	.word	0x00000430


	//----- nvinfo : EIATTR_CRS_STACK_SIZE
	.align		4
.L_56:
        /*0074*/ 	.byte	0x04, 0x1e
        /*0076*/ 	.short	(.L_58 - .L_57)
.L_57:
        /*0078*/ 	.word	0x00000000


	//----- nvinfo : EIATTR_CBANK_PARAM_SIZE
	.align		4
.L_58:
        /*007c*/ 	.byte	0x03, 0x19
        /*007e*/ 	.short	0x0018


	//----- nvinfo : EIATTR_PARAM_CBANK
	.align		4
        /*0080*/ 	.byte	0x04, 0x0a
        /*0082*/ 	.short	(.L_60 - .L_59)
	.align		4
.L_59:
        /*0084*/ 	.word	index@(.nv.constant0._Z29contrastEnhancementLuminosityP3rgbS0_ii)
        /*0088*/ 	.short	0x0380
        /*008a*/ 	.short	0x0018


	//----- nvinfo : EIATTR_SW_WAR
	.align		4
.L_60:
        /*008c*/ 	.byte	0x04, 0x36
        /*008e*/ 	.short	(.L_62 - .L_61)
.L_61:
        /*0090*/ 	.word	0x00000008
.L_62:


//--------------------- .nv.info._Z29histogram_equalization_kernelP3rgbS0_ii --------------------------
	.section	.nv.info._Z29histogram_equalization_kernelP3rgbS0_ii,"",@"SHT_CUDA_INFO"
	.sectionflags	@""
	.align	4


	//----- nvinfo : EIATTR_CUDA_API_VERSION
	.align		4
        /*0000*/ 	.byte	0x04, 0x37
        /*0002*/ 	.short	(.L_64 - .L_63)
.L_63:
        /*0004*/ 	.word	0x00000082


	//----- nvinfo : EIATTR_KPARAM_INFO
	.align		4
.L_64:
        /*0008*/ 	.byte	0x04, 0x17
        /*000a*/ 	.short	(.L_66 - .L_65)
.L_65:
        /*000c*/ 	.word	0x00000000
        /*0010*/ 	.short	0x0003
        /*0012*/ 	.short	0x0014
        /*0014*/ 	.byte	0x00, 0xf0, 0x11, 0x00


	//----- nvinfo : EIATTR_KPARAM_INFO
	.align		4
.L_66:
        /*0018*/ 	.byte	0x04, 0x17
        /*001a*/ 	.short	(.L_68 - .L_67)
.L_67:
        /*001c*/ 	.word	0x00000000
        /*0020*/ 	.short	0x0002
        /*0022*/ 	.short	0x0010
        /*0024*/ 	.byte	0x00, 0xf0, 0x11, 0x00


	//----- nvinfo : EIATTR_KPARAM_INFO
	.align		4
.L_68:
        /*0028*/ 	.byte	0x04, 0x17
        /*002a*/ 	.short	(.L_70 - .L_69)
.L_69:
        /*002c*/ 	.word	0x00000000
        /*0030*/ 	.short	0x0001
        /*0032*/ 	.short	0x0008
        /*0034*/ 	.byte	0x00, 0xf5, 0x21, 0x00


	//----- nvinfo : EIATTR_KPARAM_INFO
	.align		4
.L_70:
        /*0038*/ 	.byte	0x04, 0x17
        /*003a*/ 	.short	(.L_72 - .L_71)
.L_71:
        /*003c*/ 	.word	0x00000000
        /*0040*/ 	.short	0x0000
        /*0042*/ 	.short	0x0000
        /*0044*/ 	.byte	0x00, 0xf5, 0x21, 0x00


	//----- nvinfo : EIATTR_SPARSE_MMA_MASK
	.align		4
.L_72:
        /*0048*/ 	.byte	0x03, 0x50
        /*004a*/ 	.short	0x0000


	//----- nvinfo : EIATTR_MAXREG_COUNT
	.align		4
        /*004c*/ 	.byte	0x03, 0x1b
        /*004e*/ 	.short	0x00ff


	//----- nvinfo : EIATTR_MERCURY_ISA_VERSION
	.align		4
        /*0050*/ 	.byte	0x03, 0x5f
        /*0052*/ 	.short	0x0101


	//----- nvinfo : EIATTR_VRC_CTA_INIT_COUNT
	.align		4
        /*0054*/ 	.byte	0x02, 0x4a
	.zero		1
	.zero		1


	//----- nvinfo : EIATTR_EXIT_INSTR_OFFSETS
	.align		4
        /*0058*/ 	.byte	0x04, 0x1c
        /*005a*/ 	.short	(.L_74 - .L_73)


	//   ....[0]....
.L_73:
        /*005c*/ 	.word	0x000000d0


	//   ....[1]....
        /*0060*/ 	.word	0x00003d20


	//----- nvinfo : EIATTR_CBANK_PARAM_SIZE
	.align		4
.L_74:
        /*0064*/ 	.byte	0x03, 0x19
        /*0066*/ 	.short	0x0018


	//----- nvinfo : EIATTR_PARAM_CBANK
	.align		4
        /*0068*/ 	.byte	0x04, 0x0a
        /*006a*/ 	.short	(.L_76 - .L_75)
	.align		4
.L_75:
        /*006c*/ 	.word	index@(.nv.constant0._Z29histogram_equalization_kernelP3rgbS0_ii)
        /*0070*/ 	.short	0x0380
        /*0072*/ 	.short	0x0018


	//----- nvinfo : EIATTR_SW_WAR
	.align		4
.L_76:
        /*0074*/ 	.byte	0x04, 0x36
        /*0076*/ 	.short	(.L_78 - .L_77)
.L_77:
        /*0078*/ 	.word	0x00000008
.L_78:


//--------------------- .nv.info._Z14denoise_kernelP3rgbS0_ii --------------------------
	.section	.nv.info._Z14denoise_kernelP3rgbS0_ii,"",@"SHT_CUDA_INFO"
	.sectionflags	@""
	.align	4


	//----- nvinfo : EIATTR_CUDA_API_VERSION
	.align		4
        /*0000*/ 	.byte	0x04, 0x37
        /*0002*/ 	.short	(.L_80 - .L_79)
.L_79:
        /*0004*/ 	.word	0x00000082


	//----- nvinfo : EIATTR_KPARAM_INFO
	.align		4
.L_80:
        /*0008*/ 	.byte	0x04, 0x17
        /*000a*/ 	.short	(.L_82 - .L_81)
.L_81:
        /*000c*/ 	.word	0x00000000
        /*0010*/ 	.short	0x0003
        /*0012*/ 	.short	0x0014
        /*0014*/ 	.byte	0x00, 0xf0, 0x11, 0x00


	//----- nvinfo : EIATTR_KPARAM_INFO
	.align		4
.L_82:
        /*0018*/ 	.byte	0x04, 0x17
        /*001a*/ 	.short	(.L_84 - .L_83)
.L_83:
        /*001c*/ 	.word	0x00000000
        /*0020*/ 	.short	0x0002
        /*0022*/ 	.short	0x0010
        /*0024*/ 	.byte	0x00, 0xf0, 0x11, 0x00


	//----- nvinfo : EIATTR_KPARAM_INFO
	.align		4
.L_84:
        /*0028*/ 	.byte	0x04, 0x17
        /*002a*/ 	.short	(.L_86 - .L_85)
.L_85:
        /*002c*/ 	.word	0x00000000
        /*0030*/ 	.short	0x0001
        /*0032*/ 	.short	0x0008
        /*0034*/ 	.byte	0x00, 0xf5, 0x21, 0x00


	//----- nvinfo : EIATTR_KPARAM_INFO
	.align		4
.L_86:
        /*0038*/ 	.byte	0x04, 0x17
        /*003a*/ 	.short	(.L_88 - .L_87)
.L_87:
        /*003c*/ 	.word	0x00000000
        /*0040*/ 	.short	0x0000
        /*0042*/ 	.short	0x0000
        /*0044*/ 	.byte	0x00, 0xf5, 0x21, 0x00


	//----- nvinfo : EIATTR_SPARSE_MMA_MASK
	.align		4
.L_88:
        /*0048*/ 	.byte	0x03, 0x50
        /*004a*/ 	.short	0x0000


	//----- nvinfo : EIATTR_MAXREG_COUNT
	.align		4
        /*004c*/ 	.byte	0x03, 0x1b
        /*004e*/ 	.short	0x00ff


	//----- nvinfo : EIATTR_MERCURY_ISA_VERSION
	.align		4
        /*0050*/ 	.byte	0x03, 0x5f
        /*0052*/ 	.short	0x0101


	//----- nvinfo : EIATTR_VRC_CTA_INIT_COUNT
	.align		4
        /*0054*/ 	.byte	0x02, 0x4a
	.zero		1
	.zero		1


	//----- nvinfo : EIATTR_EXIT_INSTR_OFFSETS
	.align		4
        /*0058*/ 	.byte	0x04, 0x1c
        /*005a*/ 	.short	(.L_90 - .L_89)


	//   ....[0]....
.L_89:
        /*005c*/ 	.word	0x00000100


	//   ....[1]....
        /*0060*/ 	.word	0x000004d0


	//----- nvinfo : EIATTR_CBANK_PARAM_SIZE
	.align		4
.L_90:
        /*0064*/ 	.byte	0x03, 0x19
        /*0066*/ 	.short	0x0018


	//----- nvinfo : EIATTR_PARAM_CBANK
	.align		4
        /*0068*/ 	.byte	0x04, 0x0a
        /*006a*/ 	.short	(.L_92 - .L_91)
	.align		4
.L_91:
        /*006c*/ 	.word	index@(.nv.constant0._Z14denoise_kernelP3rgbS0_ii)
        /*0070*/ 	.short	0x0380
        /*0072*/ 	.short	0x0018


	//----- nvinfo : EIATTR_SW_WAR
	.align		4
.L_92:
        /*0074*/ 	.byte	0x04, 0x36
        /*0076*/ 	.short	(.L_94 - .L_93)
.L_93:
        /*0078*/ 	.word	0x00000008
.L_94:


//--------------------- .nv.callgraph             --------------------------
	.section	.nv.callgraph,"",@"SHT_CUDA_CALLGRAPH"
	.align	4
	.sectionentsize	8
	.align		4
        /*0000*/ 	.word	0x00000000
	.align		4
        /*0004*/ 	.word	0xffffffff
	.align		4
        /*0008*/ 	.word	index@(_Z29contrastEnhancementLuminosityP3rgbS0_ii)
	.align		4
        /*000c*/ 	.word	index@(vprintf)
	.align		4
        /*0010*/ 	.word	0x00000000
	.align		4
        /*0014*/ 	.word	0xfffffffe
	.align		4
        /*0018*/ 	.word	0x00000000
	.align		4
        /*001c*/ 	.word	0xfffffffd
	.align		4
        /*0020*/ 	.word	0x00000000
	.align		4
        /*0024*/ 	.word	0xfffffffc


//--------------------- .nv.constant4             --------------------------
	.section	.nv.constant4,"a",@progbits
	.align	8
	.align		8
.nv.constant4:
        /*0000*/ 	.dword	$str
	.align		8
        /*0008*/ 	.dword	vprintf


//--------------------- .text._Z23image_sharpening_kernelP3rgbS0_ii --------------------------
	.section	.text._Z23image_sharpening_kernelP3rgbS0_ii,"ax",@progbits
	.align	128
        .global         _Z23image_sharpening_kernelP3rgbS0_ii
        .type           _Z23image_sharpening_kernelP3rgbS0_ii,@function
        .size           _Z23image_sharpening_kernelP3rgbS0_ii,(.L_x_12 - _Z23image_sharpening_kernelP3rgbS0_ii)
        .other          _Z23image_sharpening_kernelP3rgbS0_ii,@"STO_CUDA_ENTRY STV_DEFAULT"
_Z23image_sharpening_kernelP3rgbS0_ii:
.text._Z23image_sharpening_kernelP3rgbS0_ii:
[----:B------:R-:W-:Y:S01]  /*0000*/  LDC R1, c[0x0][0x37c] ;  /* 0x0000df00ff017b82 */ /* 0x000fe20000000800 */
[----:B------:R-:W0:Y:S07]  /*0010*/  S2R R5, SR_TID.Y ;  /* 0x0000000000057919 */ /* 0x000e2e0000002200 */
[----:B------:R-:W1:Y:S01]  /*0020*/  LDC R12, c[0x0][0x360] ;  /* 0x0000d800ff0c7b82 */ /* 0x000e620000000800 */
[----:B------:R-:W1:Y:S07]  /*0030*/  S2R R3, SR_TID.X ;  /* 0x0000000000037919 */ /* 0x000e6e0000002100 */
[----:B------:R-:W0:Y:S08]  /*0040*/  S2UR UR5, SR_CTAID.Y ;  /* 0x00000000000579c3 */ /* 0x000e300000002600 */
[----:B------:R-:W0:Y:S08]  /*0050*/  LDC R4, c[0x0][0x364] ;  /* 0x0000d900ff047b82 */ /* 0x000e300000000800 */
[----:B------:R-:W1:Y:S08]  /*0060*/  S2UR UR4, SR_CTAID.X ;  /* 0x00000000000479c3 */ /* 0x000e700000002500 */
[----:B------:R-:W2:Y:S01]  /*0070*/  LDC.64 R6, c[0x0][0x390] ;  /* 0x0000e400ff067b82 */ /* 0x000ea20000000a00 */
[----:B0-----:R-:W-:-:S02]  /*0080*/  IMAD R4, R4, UR5, R5 ;  /* 0x0000000504047c24 */ /* 0x001fc4000f8e0205 */
[----:B-1----:R-:W-:-:S03]  /*0090*/  IMAD R12, R12, UR4, R3 ;  /* 0x000000040c0c7c24 */ /* 0x002fc6000f8e0203 */
[----:B--2---:R-:W-:-:S04]  /*00a0*/  ISETP.GE.AND P0, PT, R4, R7, PT ;  /* 0x000000070400720c */ /* 0x004fc80003f06270 */
[----:B------:R-:W-:-:S13]  /*00b0*/  ISETP.GE.OR P0, PT, R12, R6, P0 ;  /* 0x000000060c00720c */ /* 0x000fda0000706670 */
[----:B------:R-:W-:Y:S05]  /*00c0*/  @P0 EXIT ;  /* 0x000000000000094d */ /* 0x000fea0003800000 */
[----:B------:R-:W-:Y:S01]  /*00d0*/  ISETP.GE.AND P0, PT, R12, 0x1, PT ;  /* 0x000000010c00780c */ /* 0x000fe20003f06270 */
[-C--:B------:R-:W-:Y:S01]  /*00e0*/  IMAD R5, R4, R6.reuse, RZ ;  /* 0x0000000604057224 */ /* 0x080fe200078e02ff */
[----:B------:R-:W-:Y:S01]  /*00f0*/  ISETP.GE.AND P4, PT, R12, RZ, PT ;  /* 0x000000ff0c00720c */ /* 0x000fe20003f86270 */
[----:B------:R-:W0:Y:S01]  /*0100*/  LDCU.64 UR4, c[0x0][0x358] ;  /* 0x00006b00ff0477ac */ /* 0x000e220008000a00 */
[C---:B------:R-:W-:Y:S01]  /*0110*/  ISETP.EQ.OR P0, PT, R4.reuse, RZ, !P0 ;  /* 0x000000ff0400720c */ /* 0x040fe20004702670 */
[----:B------:R-:W-:Y:S01]  /*0120*/  IMAD.IADD R13, R5, 0x1, -R6 ;  /* 0x00000001050d7824 */ /* 0x000fe200078e0a06 */
[----:B------:R-:W-:Y:S02]  /*0130*/  ISETP.EQ.OR P3, PT, R4, RZ, !P4 ;  /* 0x000000ff0400720c */ /* 0x000fe40006762670 */
[----:B------:R-:W-:-:S07]  /*0140*/  ISETP.GT.AND P2, PT, R12, R6, PT ;  /* 0x000000060c00720c */ /* 0x000fce0003f44270 */
[----:B------:R-:W1:Y:S02]  /*0150*/  @P4 LDC.64 R20, c[0x0][0x380] ;  /* 0x0000e000ff144b82 */ /* 0x000e640000000a00 */
[----:B------:R-:W-:-:S04]  /*0160*/  @!P0 IADD3 R11, P1, PT, R12, R13, RZ ;  /* 0x0000000d0c0b8210 */ /* 0x000fc80007f3e0ff */
[----:B------:R-:W-:Y:S02]  /*0170*/  @!P0 LEA.HI.X.SX32 R0, R13, RZ, 0x1, P1 ;  /* 0x000000ff0d008211 */ /* 0x000fe400008f0eff */
[----:B------:R-:W2:Y:S08]  /*0180*/  @!P0 LDC.64 R8, c[0x0][0x380] ;  /* 0x0000e000ff088b82 */ /* 0x000eb00000000a00 */
[----:B------:R-:W3:Y:S01]  /*0190*/  @!P3 LDC.64 R2, c[0x0][0x380] ;  /* 0x0000e000ff02bb82 */ /* 0x000ee20000000a00 */
[----:B--2---:R-:W-:-:S04]  /*01a0*/  @!P0 IMAD.WIDE.U32 R8, R11, 0xc, R8 ;  /* 0x0000000c0b088825 */ /* 0x004fc800078e0008 */
[----:B------:R-:W-:-:S04]  /*01b0*/  @!P0 IMAD R11, R0, 0xc, RZ ;  /* 0x0000000c000b8824 */ /* 0x000fc800078e02ff */
[----:B------:R-:W-:Y:S02]  /*01c0*/  @!P0 IMAD.IADD R9, R9, 0x1, R11 ;  /* 0x0000000109098824 */ /* 0x000fe400078e020b */
[----:B------:R-:W-:-:S03]  /*01d0*/  @!P3 IMAD.IADD R11, R12, 0x1, R13 ;  /* 0x000000010c0bb824 */ /* 0x000fc600078e020d */
[----:B0-----:R-:W2:Y:S01]  /*01e0*/  @!P0 LDG.E R16, desc[UR4][R8.64+-0x4] ;  /* 0xfffffc0408108981 */ /* 0x001ea2000c1e1900 */
[----:B---3--:R-:W-:-:S03]  /*01f0*/  @!P3 IMAD.WIDE R10, R11, 0xc, R2 ;  /* 0x0000000c0b0ab825 */ /* 0x008fc600078e0202 */
[----:B------:R-:W3:Y:S04]  /*0200*/  @!P0 LDG.E R14, desc[UR4][R8.64+-0xc] ;  /* 0xfffff404080e8981 */ /* 0x000ee8000c1e1900 */
[----:B------:R-:W4:Y:S04]  /*0210*/  @!P0 LDG.E R15, desc[UR4][R8.64+-0x8] ;  /* 0xfffff804080f8981 */ /* 0x000f28000c1e1900 */
[----:B------:R-:W5:Y:S04]  /*0220*/  @!P3 LDG.E R17, desc[UR4][R10.64] ;  /* 0x000000040a11b981 */ /* 0x000f68000c1e1900 */
[----:B------:R-:W5:Y:S04]  /*0230*/  @!P3 LDG.E R18, desc[UR4][R10.64+0x4] ;  /* 0x000004040a12b981 */ /* 0x000f68000c1e1900 */
[----:B------:R-:W5:Y:S01]  /*0240*/  @!P3 LDG.E R19, desc[UR4][R10.64+0x8] ;  /* 0x000008040a13b981 */ /* 0x000f62000c1e1900 */
[----:B------:R-:W-:-:S05]  /*0250*/  VIADD R3, R12, 0x1 ;  /* 0x000000010c037836 */ /* 0x000fca0000000000 */
[----:B------:R-:W-:-:S04]  /*0260*/  ISETP.GE.AND P1, PT, R3, R6, PT ;  /* 0x000000060300720c */ /* 0x000fc80003f26270 */
[----:B------:R-:W-:-:S04]  /*0270*/  ISETP.GT.AND P1, PT, R12, -0x2, !P1 ;  /* 0xfffffffe0c00780c */ /* 0x000fc80004f24270 */
[----:B------:R-:W-:Y:S02]  /*0280*/  ISETP.EQ.OR P5, PT, R4, RZ, !P1 ;  /* 0x000000ff0400720c */ /* 0x000fe40004fa2670 */
[----:B------:R-:W-:Y:S02]  /*0290*/  CS2R R2, SRZ ;  /* 0x0000000000027805 */ /* 0x000fe4000001ff00 */
[----:B------:R-:W-:Y:S01]  /*02a0*/  ISETP.GT.AND P2, PT, R12, RZ, !P2 ;  /* 0x000000ff0c00720c */ /* 0x000fe20005744270 */
[----:B------:R-:W-:-:S08]  /*02b0*/  IMAD.MOV.U32 R0, RZ, RZ, RZ ;  /* 0x000000ffff007224 */ /* 0x000fd000078e00ff */
[----:B------:R-:W0:Y:S01]  /*02c0*/  @!P5 LDC.64 R24, c[0x0][0x380] ;  /* 0x0000e000ff18db82 */ /* 0x000e220000000a00 */
[----:B------:R-:W-:-:S07]  /*02d0*/  IMAD R27, R6, 0x2, R13 ;  /* 0x00000002061b7824 */ /* 0x000fce00078e020d */
[----:B------:R-:W1:Y:S01]  /*02e0*/  @P2 LDC.64 R22, c[0x0][0x380] ;  /* 0x0000e000ff162b82 */ /* 0x000e620000000a00 */
[----:B--2---:R-:W-:Y:S02]  /*02f0*/  @!P0 I2FP.F32.U32 R16, R16 ;  /* 0x0000001000108245 */ /* 0x004fe40000201000 */
[----:B---3--:R-:W-:-:S03]  /*0300*/  @!P0 I2FP.F32.U32 R14, R14 ;  /* 0x0000000e000e8245 */ /* 0x008fc60000201000 */
[----:B------:R-:W-:Y:S01]  /*0310*/  @!P0 FADD R2, RZ, -R16 ;  /* 0x80000010ff028221 */ /* 0x000fe20000000000 */
[----:B------:R-:W-:Y:S01]  /*0320*/  VIADD R16, R4, 0x1 ;  /* 0x0000000104107836 */ /* 0x000fe20000000000 */
[----:B----4-:R-:W-:Y:S01]  /*0330*/  @!P0 I2FP.F32.U32 R15, R15 ;  /* 0x0000000f000f8245 */ /* 0x010fe20000201000 */
[----:B------:R-:W-:Y:S01]  /*0340*/  @!P0 FADD R0, RZ, -R14 ;  /* 0x8000000eff008221 */ /* 0x000fe20000000000 */
[----:B------:R-:W-:Y:S02]  /*0350*/  @!P5 SHF.R.S32.HI R4, RZ, 0x1f, R12 ;  /* 0x0000001fff04d819 */ /* 0x000fe4000001140c */
[----:B-----5:R-:W-:Y:S01]  /*0360*/  @!P3 I2FP.F32.U32 R17, R17 ;  /* 0x000000110011b245 */ /* 0x020fe20000201000 */
[----:B------:R-:W-:Y:S01]  /*0370*/  @!P0 FADD R3, RZ, -R15 ;  /* 0x8000000fff038221 */ /* 0x000fe20000000000 */
[----:B------:R-:W-:Y:S02]  /*0380*/  ISETP.GE.U32.OR P0, PT, R16, R7, !P2 ;  /* 0x000000071000720c */ /* 0x000fe40005706470 */
[----:B------:R-:W-:-:S02]  /*0390*/  @!P3 I2FP.F32.U32 R18, R18 ;  /* 0x000000120012b245 */ /* 0x000fc40000201000 */
[----:B------:R-:W-:Y:S02]  /*03a0*/  @!P5 IADD3 R15, P6, PT, R12, R13, RZ ;  /* 0x0000000d0c0fd210 */ /* 0x000fe40007fde0ff */
[----:B------:R-:W-:Y:S01]  /*03b0*/  @!P3 I2FP.F32.U32 R19, R19 ;  /* 0x000000130013b245 */ /* 0x000fe20000201000 */
[----:B------:R-:W-:Y:S01]  /*03c0*/  @!P3 FADD R0, R0, -R17 ;  /* 0x800000110000b221 */ /* 0x000fe20000000000 */
[----:B------:R-:W-:Y:S01]  /*03d0*/  @!P3 FADD R3, R3, -R18 ;  /* 0x800000120303b221 */ /* 0x000fe20000000000 */
[----:B------:R-:W-:Y:S02]  /*03e0*/  @!P5 LEA.HI.X.SX32 R4, R13, R4, 0x1, P6 ;  /* 0x000000040d04d211 */ /* 0x000fe400030f0eff */
[----:B------:R-:W-:Y:S01]  /*03f0*/  @!P3 FADD R2, R2, -R19 ;  /* 0x800000130202b221 */ /* 0x000fe20000000000 */
[----:B------:R-:W-:Y:S01]  /*0400*/  @P2 IADD3 R9, P3, PT, R12, R5, RZ ;  /* 0x000000050c092210 */ /* 0x000fe20007f7e0ff */
[----:B------:R-:W2:Y:S01]  /*0410*/  @P1 LDC.64 R18, c[0x0][0x380] ;  /* 0x0000e000ff121b82 */ /* 0x000ea20000000a00 */
[----:B------:R-:W-:-:S02]  /*0420*/  ISETP.GE.U32.OR P6, PT, R16, R7, !P1 ;  /* 0x000000071000720c */ /* 0x000fc40004fc6470 */
[----:B------:R-:W-:Y:S02]  /*0430*/  @P2 LEA.HI.X.SX32 R8, R5, RZ, 0x1, P3 ;  /* 0x000000ff05082211 */ /* 0x000fe400018f0eff */
[----:B------:R-:W-:Y:S02]  /*0440*/  @P1 SHF.R.S32.HI R17, RZ, 0x1f, R5 ;  /* 0x0000001fff111819 */ /* 0x000fe40000011405 */
[C---:B------:R-:W-:Y:S01]  /*0450*/  @P1 IADD3 R11, P3, PT, R12.reuse, R5, RZ ;  /* 0x000000050c0b1210 */ /* 0x040fe20007f7e0ff */
[----:B------:R-:W3:Y:S03]  /*0460*/  @!P0 LDC.64 R28, c[0x0][0x380] ;  /* 0x0000e000ff1c8b82 */ /* 0x000ee60000000a00 */
[C---:B------:R-:W-:Y:S02]  /*0470*/  @P1 LEA.HI.X.SX32 R10, R12.reuse, R17, 0x1, P3 ;  /* 0x000000110c0a1211 */ /* 0x040fe400018f0eff */
[----:B------:R-:W-:-:S02]  /*0480*/  @!P0 IADD3 R13, P3, PT, R12, R27, RZ ;  /* 0x0000001b0c0d8210 */ /* 0x000fc40007f7e0ff */
[----:B------:R-:W-:Y:S02]  /*0490*/  @!P6 SHF.R.S32.HI R17, RZ, 0x1f, R27 ;  /* 0x0000001fff11e819 */ /* 0x000fe4000001141b */
[----:B------:R-:W-:Y:S02]  /*04a0*/  @!P0 LEA.HI.X.SX32 R14, R27, RZ, 0x1, P3 ;  /* 0x000000ff1b0e8211 */ /* 0x000fe400018f0eff */
[----:B------:R-:W-:Y:S01]  /*04b0*/  @!P6 IADD3 R27, P3, PT, R12, R27, RZ ;  /* 0x0000001b0c1be210 */ /* 0x000fe20007f7e0ff */
[----:B0-----:R-:W-:-:S04]  /*04c0*/  @!P5 IMAD.WIDE.U32 R24, R15, 0xc, R24 ;  /* 0x0000000c0f18d825 */ /* 0x001fc800078e0018 */
[----:B------:R-:W-:Y:S01]  /*04d0*/  @!P5 IMAD R15, R4, 0xc, RZ ;  /* 0x0000000c040fd824 */ /* 0x000fe200078e02ff */
[----:B------:R-:W-:Y:S02]  /*04e0*/  @!P6 LEA.HI.X.SX32 R4, R12, R17, 0x1, P3 ;  /* 0x000000110c04e211 */ /* 0x000fe400018f0eff */
[----:B------:R-:W-:Y:S01]  /*04f0*/  ISETP.GE.U32.OR P3, PT, R16, R7, !P4 ;  /* 0x000000071000720c */ /* 0x000fe20006766470 */
[----:B------:R-:W-:Y:S02]  /*0500*/  @!P5 IMAD.IADD R25, R25, 0x1, R15 ;  /* 0x000000011919d824 */ /* 0x000fe400078e020f */
[----:B-1----:R-:W-:-:S03]  /*0510*/  @P2 IMAD.WIDE.U32 R22, R9, 0xc, R22 ;  /* 0x0000000c09162825 */ /* 0x002fc600078e0016 */
[----:B------:R-:W4:Y:S01]  /*0520*/  @!P5 LDG.E R7, desc[UR4][R24.64+0xc] ;  /* 0x00000c041807d981 */ /* 0x000f22000c1e1900 */
[----:B------:R-:W-:Y:S02]  /*0530*/  @P2 IMAD R15, R8, 0xc, RZ ;  /* 0x0000000c080f2824 */ /* 0x000fe400078e02ff */
[----:B--2---:R-:W-:Y:S01]  /*0540*/  @P1 IMAD.WIDE.U32 R18, R11, 0xc, R18 ;  /* 0x0000000c0b121825 */ /* 0x004fe200078e0012 */
[----:B------:R-:W2:Y:S03]  /*0550*/  @!P5 LDG.E R8, desc[UR4][R24.64+0x10] ;  /* 0x000010041808d981 */ /* 0x000ea6000c1e1900 */
[----:B------:R-:W-:Y:S01]  /*0560*/  @P2 IMAD.IADD R23, R23, 0x1, R15 ;  /* 0x0000000117172824 */ /* 0x000fe200078e020f */
[----:B------:R0:W5:Y:S01]  /*0570*/  @!P5 LDG.E R9, desc[UR4][R24.64+0x14] ;  /* 0x000014041809d981 */ /* 0x000162000c1e1900 */
[----:B------:R-:W-:Y:S01]  /*0580*/  @P1 IMAD R15, R10, 0xc, RZ ;  /* 0x0000000c0a0f1824 */ /* 0x000fe200078e02ff */
[----:B------:R-:W1:Y:S01]  /*0590*/  @!P3 LDC.64 R16, c[0x0][0x380] ;  /* 0x0000e000ff10bb82 */ /* 0x000e620000000a00 */
[----:B---3--:R-:W-:Y:S01]  /*05a0*/  @!P0 IMAD.WIDE.U32 R28, R13, 0xc, R28 ;  /* 0x0000000c0d1c8825 */ /* 0x008fe200078e001c */
[----:B------:R-:W3:Y:S03]  /*05b0*/  @P2 LDG.E R10, desc[UR4][R22.64+-0xc] ;  /* 0xfffff404160a2981 */ /* 0x000ee6000c1e1900 */
[----:B------:R-:W-:Y:S01]  /*05c0*/  @P1 IMAD.IADD R19, R19, 0x1, R15 ;  /* 0x0000000113131824 */ /* 0x000fe200078e020f */
[----:B------:R-:W3:Y:S01]  /*05d0*/  @P2 LDG.E R11, desc[UR4][R22.64+-0x8] ;  /* 0xfffff804160b2981 */ /* 0x000ee2000c1e1900 */
[----:B0-----:R-:W-:-:S03]  /*05e0*/  @!P0 IMAD R25, R14, 0xc, RZ ;  /* 0x0000000c0e198824 */ /* 0x001fc600078e02ff */
[----:B------:R-:W3:Y:S01]  /*05f0*/  @P1 LDG.E R26, desc[UR4][R18.64+0xc] ;  /* 0x00000c04121a1981 */ /* 0x000ee2000c1e1900 */
[----:B------:R-:W-:-:S03]  /*0600*/  @!P0 IMAD.IADD R29, R29, 0x1, R25 ;  /* 0x000000011d1d8824 */ /* 0x000fc600078e0219 */
[----:B------:R-:W3:Y:S04]  /*0610*/  @P1 LDG.E R25, desc[UR4][R18.64+0x10] ;  /* 0x0000100412191981 */ /* 0x000ee8000c1e1900 */
[----:B------:R0:W3:Y:S01]  /*0620*/  @P1 LDG.E R24, desc[UR4][R18.64+0x14] ;  /* 0x0000140412181981 */ /* 0x0000e2000c1e1900 */
[----:B------:R-:W-:-:S03]  /*0630*/  IMAD.IADD R5, R12, 0x1, R5 ;  /* 0x000000010c057824 */ /* 0x000fc600078e0205 */
[----:B------:R-:W3:Y:S01]  /*0640*/  @P2 LDG.E R12, desc[UR4][R22.64+-0x4] ;  /* 0xfffffc04160c2981 */ /* 0x000ee2000c1e1900 */
[----:B0-----:R-:W0:Y:S01]  /*0650*/  @!P6 LDC.64 R18, c[0x0][0x380] ;  /* 0x0000e000ff12eb82 */ /* 0x001e220000000a00 */
[C---:B------:R-:W-:Y:S02]  /*0660*/  @P4 IMAD.WIDE R20, R5.reuse, 0xc, R20 ;  /* 0x0000000c05144825 */ /* 0x040fe400078e0214 */
[----:B------:R-:W3:Y:S02]  /*0670*/  @!P0 LDG.E R23, desc[UR4][R28.64+-0xc] ;  /* 0xfffff4041c178981 */ /* 0x000ee4000c1e1900 */
[----:B------:R-:W-:Y:S02]  /*0680*/  @!P3 IMAD.IADD R6, R5, 0x1, R6 ;  /* 0x000000010506b824 */ /* 0x000fe400078e0206 */
[----:B------:R-:W3:Y:S02]  /*0690*/  @P4 LDG.E R13, desc[UR4][R20.64] ;  /* 0x00000004140d4981 */ /* 0x000ee4000c1e1900 */
[----:B-1----:R-:W-:-:S02]  /*06a0*/  @!P3 IMAD.WIDE R16, R6, 0xc, R16 ;  /* 0x0000000c0610b825 */ /* 0x002fc400078e0210 */
[----:B------:R-:W3:Y:S04]  /*06b0*/  @P4 LDG.E R14, desc[UR4][R20.64+0x4] ;  /* 0x00000404140e4981 */ /* 0x000ee8000c1e1900 */
[----:B------:R-:W3:Y:S04]  /*06c0*/  @P4 LDG.E R15, desc[UR4][R20.64+0x8] ;  /* 0x00000804140f4981 */ /* 0x000ee8000c1e1900 */
[----:B------:R-:W3:Y:S01]  /*06d0*/  @!P0 LDG.E R22, desc[UR4][R28.64+-0x8] ;  /* 0xfffff8041c168981 */ /* 0x000ee2000c1e1900 */
[----:B0-----:R-:W-:-:S03]  /*06e0*/  @!P6 IMAD.WIDE.U32 R18, R27, 0xc, R18 ;  /* 0x0000000c1b12e825 */ /* 0x001fc600078e0012 */
[----:B------:R-:W3:Y:S01]  /*06f0*/  @!P3 LDG.E R6, desc[UR4][R16.64+0x4] ;  /* 0x000004041006b981 */ /* 0x000ee2000c1e1900 */
[----:B------:R-:W-:-:S03]  /*0700*/  @!P6 IMAD R27, R4, 0xc, RZ ;  /* 0x0000000c041be824 */ /* 0x000fc600078e02ff */
[----:B------:R-:W3:Y:S04]  /*0710*/  @!P3 LDG.E R20, desc[UR4][R16.64] ;  /* 0x000000041014b981 */ /* 0x000ee8000c1e1900 */
[----:B------:R-:W3:Y:S01]  /*0720*/  @!P0 LDG.E R21, desc[UR4][R28.64+-0x4] ;  /* 0xfffffc041c158981 */ /* 0x000ee2000c1e1900 */
[----:B------:R-:W-:-:S05]  /*0730*/  @!P6 IMAD.IADD R19, R19, 0x1, R27 ;  /* 0x000000011313e824 */ /* 0x000fca00078e021b */
[----:B------:R-:W3:Y:S04]  /*0740*/  @!P6 LDG.E R27, desc[UR4][R18.64+0xc] ;  /* 0x00000c04121be981 */ /* 0x000ee8000c1e1900 */
[----:B------:R-:W3:Y:S04]  /*0750*/  @!P3 LDG.E R28, desc[UR4][R16.64+0x8] ;  /* 0x00000804101cb981 */ /* 0x000ee8000c1e1900 */
[----:B------:R-:W3:Y:S04]  /*0760*/  @!P6 LDG.E R4, desc[UR4][R18.64+0x10] ;  /* 0x000010041204e981 */ /* 0x000ee8000c1e1900 */
[----:B------:R-:W3:Y:S01]  /*0770*/  @!P6 LDG.E R29, desc[UR4][R18.64+0x14] ;  /* 0x00001404121de981 */ /* 0x000ee2000c1e1900 */
[----:B----4-:R-:W-:-:S02]  /*0780*/  @!P5 I2FP.F32.U32 R7, R7 ;  /* 0x000000070007d245 */ /* 0x010fc40000201000 */
[----:B--2---:R-:W-:-:S03]  /*0790*/  @!P5 I2FP.F32.U32 R8, R8 ;  /* 0x000000080008d245 */ /* 0x004fc60000201000 */
[----:B------:R-:W-:Y:S01]  /*07a0*/  @!P5 FADD R0, R0, -R7 ;  /* 0x800000070000d221 */ /* 0x000fe20000000000 */
[----:B-----5:R-:W-:Y:S02]  /*07b0*/  @!P5 I2FP.F32.U32 R9, R9 ;  /* 0x000000090009d245 */ /* 0x020fe40000201000 */
[----:B---3--:R-:W-:Y:S01]  /*07c0*/  @P2 I2FP.F32.U32 R7, R10 ;  /* 0x0000000a00072245 */ /* 0x008fe20000201000 */
[----:B------:R-:W-:Y:S02]  /*07d0*/  @!P5 FADD R3, R3, -R8 ;  /* 0x800000080303d221 */ /* 0x000fe40000000000 */
[----:B------:R-:W-:Y:S01]  /*07e0*/  @!P5 FADD R2, R2, -R9 ;  /* 0x800000090202d221 */ /* 0x000fe20000000000 */
[----:B------:R-:W-:Y:S01]  /*07f0*/  @P2 I2FP.F32.U32 R8, R11 ;  /* 0x0000000b00082245 */ /* 0x000fe20000201000 */
[----:B------:R-:W-:Y:S01]  /*0800*/  @P2 FADD R0, R0, -R7 ;  /* 0x8000000700002221 */ /* 0x000fe20000000000 */
[----:B------:R-:W-:-:S03]  /*0810*/  @P1 I2FP.F32.U32 R7, R26 ;  /* 0x0000001a00071245 */ /* 0x000fc60000201000 */
[----:B------:R-:W-:Y:S01]  /*0820*/  @P2 FADD R3, R3, -R8 ;  /* 0x8000000803032221 */ /* 0x000fe20000000000 */
[----:B------:R-:W-:Y:S02]  /*0830*/  @P1 I2FP.F32.U32 R8, R25 ;  /* 0x0000001900081245 */ /* 0x000fe40000201000 */
[----:B------:R-:W-:-:S05]  /*0840*/  @P2 I2FP.F32.U32 R9, R12 ;  /* 0x0000000c00092245 */ /* 0x000fca0000201000 */
[----:B------:R-:W-:Y:S01]  /*0850*/  @P2 FADD R2, R2, -R9 ;  /* 0x8000000902022221 */ /* 0x000fe20000000000 */
[----:B------:R-:W-:Y:S02]  /*0860*/  @P4 I2FP.F32.U32 R13, R13 ;  /* 0x0000000d000d4245 */ /* 0x000fe40000201000 */
[----:B------:R-:W-:Y:S02]  /*0870*/  @!P0 I2FP.F32.U32 R23, R23 ;  /* 0x0000001700178245 */ /* 0x000fe40000201000 */
[----:B------:R-:W-:Y:S01]  /*0880*/  @P4 I2FP.F32.U32 R14, R14 ;  /* 0x0000000e000e4245 */ /* 0x000fe20000201000 */
[----:B------:R-:W-:Y:S01]  /*0890*/  @P4 FFMA R0, R13, 9, R0 ;  /* 0x411000000d004823 */ /* 0x000fe20000000000 */
[----:B------:R-:W-:-:S03]  /*08a0*/  @P4 I2FP.F32.U32 R15, R15 ;  /* 0x0000000f000f4245 */ /* 0x000fc60000201000 */
[----:B------:R-:W-:Y:S01]  /*08b0*/  @P1 FADD R0, R0, -R7 ;  /* 0x8000000700001221 */ /* 0x000fe20000000000 */
[----:B------:R-:W-:Y:S01]  /*08c0*/  @P1 I2FP.F32.U32 R9, R24 ;  /* 0x0000001800091245 */ /* 0x000fe20000201000 */
[----:B------:R-:W-:Y:S01]  /*08d0*/  @P4 FFMA R3, R14, 9, R3 ;  /* 0x411000000e034823 */ /* 0x000fe20000000003 */
[----:B------:R-:W-:Y:S01]  /*08e0*/  @P4 FFMA R2, R15, 9, R2 ;  /* 0x411000000f024823 */ /* 0x000fe20000000002 */
[----:B------:R-:W-:Y:S01]  /*08f0*/  @!P0 FADD R0, R0, -R23 ;  /* 0x8000001700008221 */ /* 0x000fe20000000000 */
[----:B------:R-:W-:Y:S01]  /*0900*/  @!P0 I2FP.F32.U32 R22, R22 ;  /* 0x0000001600168245 */ /* 0x000fe20000201000 */
[----:B------:R-:W-:Y:S01]  /*0910*/  @P1 FADD R3, R3, -R8 ;  /* 0x8000000803031221 */ /* 0x000fe20000000000 */
[----:B------:R-:W-:Y:S01]  /*0920*/  @P1 FADD R2, R2, -R9 ;  /* 0x8000000902021221 */ /* 0x000fe20000000000 */
[----:B------:R-:W-:Y:S02]  /*0930*/  @!P3 I2FP.F32.U32 R7, R20 ;  /* 0x000000140007b245 */ /* 0x000fe40000201000 */
[----:B------:R-:W-:-:S03]  /*0940*/  @!P0 I2FP.F32.U32 R21, R21 ;  /* 0x0000001500158245 */ /* 0x000fc60000201000 */
[----:B------:R-:W-:Y:S01]  /*0950*/  @!P3 FADD R0, R0, -R7 ;  /* 0x800000070000b221 */ /* 0x000fe20000000000 */
[----:B------:R-:W-:Y:S01]  /*0960*/  @!P3 I2FP.F32.U32 R6, R6 ;  /* 0x000000060006b245 */ /* 0x000fe20000201000 */
[----:B------:R-:W-:Y:S01]  /*0970*/  @!P0 FADD R3, R3, -R22 ;  /* 0x8000001603038221 */ /* 0x000fe20000000000 */
[----:B------:R-:W-:Y:S01]  /*0980*/  @!P0 FADD R2, R2, -R21 ;  /* 0x8000001502028221 */ /* 0x000fe20000000000 */
[----:B------:R-:W-:Y:S02]  /*0990*/  @!P6 I2FP.F32.U32 R27, R27 ;  /* 0x0000001b001be245 */ /* 0x000fe40000201000 */
[----:B------:R-:W-:Y:S01]  /*09a0*/  @!P3 I2FP.F32.U32 R7, R28 ;  /* 0x0000001c0007b245 */ /* 0x000fe20000201000 */
[----:B------:R-:W-:Y:S01]  /*09b0*/  @!P3 FADD R3, R3, -R6 ;  /* 0x800000060303b221 */ /* 0x000fe20000000000 */
[----:B------:R-:W-:-:S03]  /*09c0*/  @!P6 I2FP.F32.U32 R4, R4 ;  /* 0x000000040004e245 */ /* 0x000fc60000201000 */
[----:B------:R-:W-:Y:S01]  /*09d0*/  @!P3 FADD R2, R2, -R7 ;  /* 0x800000070202b221 */ /* 0x000fe20000000000 */
[----:B------:R-:W-:Y:S01]  /*09e0*/  @!P6 I2FP.F32.U32 R29, R29 ;  /* 0x0000001d001de245 */ /* 0x000fe20000201000 */
[----:B------:R-:W0:Y:S01]  /*09f0*/  LDC.64 R6, c[0x0][0x388] ;  /* 0x0000e200ff067b82 */ /* 0x000e220000000a00 */
[----:B------:R-:W-:Y:S01]  /*0a00*/  @!P6 FADD R0, R0, -R27 ;  /* 0x8000001b0000e221 */ /* 0x000fe20000000000 */
[----:B------:R-:W-:Y:S02]  /*0a10*/  @!P6 FADD R3, R3, -R4 ;  /* 0x800000040303e221 */ /* 0x000fe40000000000 */
[----:B------:R-:W-:Y:S02]  /*0a20*/  @!P6 FADD R2, R2, -R29 ;  /* 0x8000001d0202e221 */ /* 0x000fe40000000000 */
[----:B------:R-:W-:Y:S02]  /*0a30*/  FMNMX R0, RZ, R0, !PT ;  /* 0x00000000ff007209 */ /* 0x000fe40007800000 */
[----:B------:R-:W-:-:S02]  /*0a40*/  FMNMX R3, RZ, R3, !PT ;  /* 0x00000003ff037209 */ /* 0x000fc40007800000 */
[----:B------:R-:W-:Y:S02]  /*0a50*/  FMNMX R2, RZ, R2, !PT ;  /* 0x00000002ff027209 */ /* 0x000fe40007800000 */
[----:B------:R-:W-:Y:S02]  /*0a60*/  FMNMX R0, R0, 255, PT ;  /* 0x437f000000007809 */ /* 0x000fe40003800000 */
[----:B------:R-:W-:Y:S02]  /*0a70*/  FMNMX R4, R3, 255, PT ;  /* 0x437f000003047809 */ /* 0x000fe40003800000 */
[----:B------:R-:W-:Y:S01]  /*0a80*/  FMNMX R8, R2, 255, PT ;  /* 0x437f000002087809 */ /* 0x000fe20003800000 */
[----:B------:R-:W1:Y:S08]  /*0a90*/  F2I.U32.TRUNC.NTZ R9, R0 ;  /* 0x0000000000097305 */ /* 0x000e70000020f000 */
[----:B------:R-:W2:Y:S08]  /*0aa0*/  F2I.U32.TRUNC.NTZ R11, R4 ;  /* 0x00000004000b7305 */ /* 0x000eb0000020f000 */
[----:B------:R-:W3:Y:S01]  /*0ab0*/  F2I.U32.TRUNC.NTZ R13, R8 ;  /* 0x00000008000d7305 */ /* 0x000ee2000020f000 */
[----:B0-----:R-:W-:-:S05]  /*0ac0*/  IMAD.WIDE R2, R5, 0xc, R6 ;  /* 0x0000000c05027825 */ /* 0x001fca00078e0206 */
[----:B-1----:R-:W-:Y:S04]  /*0ad0*/  STG.E desc[UR4][R2.64], R9 ;  /* 0x0000000902007986 */ /* 0x002fe8000c101904 */
[----:B--2---:R-:W-:Y:S04]  /*0ae0*/  STG.E desc[UR4][R2.64+0x4], R11 ;  /* 0x0000040b02007986 */ /* 0x004fe8000c101904 */
[----:B---3--:R-:W-:Y:S01]  /*0af0*/  STG.E desc[UR4][R2.64+0x8], R13 ;  /* 0x0000080d02007986 */ /* 0x008fe2000c101904 */
[----:B------:R-:W-:Y:S05]  /*0b00*/  EXIT ;  /* 0x000000000000794d */ /* 0x000fea0003800000 */
.L_x_0:
[----:B------:R-:W-:-:S00]  /*0b10*/  BRA `(.L_x_0) ;  /* 0xfffffffc00fc7947 */ /* 0x000fc0000383ffff */
[----:B------:R-:W-:-:S00]  /*0b20*/  NOP ;  /* 0x0000000000007918 */ /* 0x000fc00000000000 */
        /* <DEDUP_REMOVED lines=13> */
.L_x_12:


//--------------------- .text._Z29contrastEnhancementLuminosityP3rgbS0_ii --------------------------
	.section	.text._Z29contrastEnhancementLuminosityP3rgbS0_ii,"ax",@progbits
	.align	128
        .global         _Z29contrastEnhancementLuminosityP3rgbS0_ii
        .type           _Z29contrastEnhancementLuminosityP3rgbS0_ii,@function
        .size           _Z29contrastEnhancementLuminosityP3rgbS0_ii,(.L_x_13 - _Z29contrastEnhancementLuminosityP3rgbS0_ii)
        .other          _Z29contrastEnhancementLuminosityP3rgbS0_ii,@"STO_CUDA_ENTRY STV_DEFAULT"
_Z29contrastEnhancementLuminosityP3rgbS0_ii:
.text._Z29contrastEnhancementLuminosityP3rgbS0_ii:
[----:B------:R-:W0:Y:S01]  /*0000*/  LDC R1, c[0x0][0x37c] ;  /* 0x0000df00ff017b82 */ /* 0x000e220000000800 */
[----:B------:R-:W1:Y:S01]  /*0010*/  S2R R0, SR_TID.Y ;  /* 0x0000000000007919 */ /* 0x000e620000002200 */
[----:B------:R-:W2:Y:S06]  /*0020*/  LDCU UR7, c[0x0][0x2fc] ;  /* 0x00005f80ff0777ac */ /* 0x000eac0008000800 */
[----:B------:R-:W3:Y:S01]  /*0030*/  LDC R16, c[0x0][0x360] ;  /* 0x0000d800ff107b82 */ /* 0x000ee20000000800 */
[----:B0-----:R-:W-:Y:S01]  /*0040*/  VIADD R1, R1, 0xfffffff8 ;  /* 0xfffffff801017836 */ /* 0x001fe20000000000 */
[----:B------:R-:W3:Y:S01]  /*0050*/  S2R R3, SR_TID.X ;  /* 0x0000000000037919 */ /* 0x000ee20000002100 */
[----:B------:R-:W0:Y:S01]  /*0060*/  LDCU.64 UR4, c[0x0][0x390] ;  /* 0x00007200ff0477ac */ /* 0x000e220008000a00 */
[----:B------:R-:W-:Y:S01]  /*0070*/  BSSY.RECONVERGENT B6, `(.L_x_1) ;  /* 0x0000016000067945 */ /* 0x000fe20003800200 */
[----:B------:R-:W4:Y:S03]  /*0080*/  LDCU UR6, c[0x0][0x2f8] ;  /* 0x00005f00ff0677ac */ /* 0x000f260008000800 */
[----:B------:R-:W1:Y:S08]  /*0090*/  S2UR UR9, SR_CTAID.Y ;  /* 0x00000000000979c3 */ /* 0x000e700000002600 */
[----:B------:R-:W1:Y:S01]  /*00a0*/  LDC R17, c[0x0][0x364] ;  /* 0x0000d900ff117b82 */ /* 0x000e620000000800 */
[----:B0-----:R-:W-:-:S02]  /*00b0*/  UIADD3 UR5, UPT, UPT, UR5, -0x1, URZ ;  /* 0xffffffff05057890 */ /* 0x001fc4000fffe0ff */
[----:B------:R-:W-:-:S05]  /*00c0*/  UIADD3 UR4, UPT, UPT, UR4, -0x1, URZ ;  /* 0xffffffff04047890 */ /* 0x000fca000fffe0ff */
[----:B------:R-:W3:Y:S01]  /*00d0*/  S2UR UR8, SR_CTAID.X ;  /* 0x00000000000879c3 */ /* 0x000ee20000002500 */
[----:B----4-:R-:W-:-:S05]  /*00e0*/  IADD3 R6, P1, PT, R1, UR6, RZ ;  /* 0x0000000601067c10 */ /* 0x010fca000ff3e0ff */
[----:B--2---:R-:W-:Y:S02]  /*00f0*/  IMAD.X R7, RZ, RZ, UR7, P1 ;  /* 0x00000007ff077e24 */ /* 0x004fe400088e06ff */
[----:B-1----:R-:W-:-:S05]  /*0100*/  IMAD R17, R17, UR9, R0 ;  /* 0x0000000911117c24 */ /* 0x002fca000f8e0200 */
[----:B------:R-:W-:Y:S01]  /*0110*/  ISETP.NE.AND P0, PT, R17, UR5, PT ;  /* 0x0000000511007c0c */ /* 0x000fe2000bf05270 */
[----:B---3--:R-:W-:-:S05]  /*0120*/  IMAD R16, R16, UR8, R3 ;  /* 0x0000000810107c24 */ /* 0x008fca000f8e0203 */
[----:B------:R-:W-:-:S13]  /*0130*/  ISETP.NE.OR P0, PT, R16, UR4, P0 ;  /* 0x0000000410007c0c */ /* 0x000fda0008705670 */
[----:B------:R-:W-:Y:S05]  /*0140*/  @P0 BRA `(.L_x_2) ;  /* 0x0000000000200947 */ /* 0x000fea0003800000 */
[----:B------:R-:W-:Y:S01]  /*0150*/  MOV R0, 0x8 ;  /* 0x0000000800007802 */ /* 0x000fe20000000f00 */
[----:B------:R0:W-:Y:S01]  /*0160*/  STL.64 [R1], R16 ;  /* 0x0000001001007387 */ /* 0x0001e20000100a00 */
[----:B------:R-:W1:Y:S02]  /*0170*/  LDCU.64 UR4, c[0x4][URZ] ;  /* 0x01000000ff0477ac */ /* 0x000e640008000a00 */
[----:B------:R0:W2:Y:S01]  /*0180*/  LDC.64 R2, c[0x4][R0] ;  /* 0x0100000000027b82 */ /* 0x0000a20000000a00 */
[----:B-1----:R-:W-:Y:S01]  /*0190*/  MOV R4, UR4 ;  /* 0x0000000400047c02 */ /* 0x002fe20008000f00 */
[----:B0-----:R-:W-:-:S07]  /*01a0*/  IMAD.U32 R5, RZ, RZ, UR5 ;  /* 0x00000005ff057e24 */ /* 0x001fce000f8e00ff */
[----:B------:R-:W-:-:S07]  /*01b0*/  LEPC R20, `(.L_x_2) ;  /* 0x000000001014794e */ /* 0x000fce0000000000 */
[----:B--2---:R-:W-:Y:S05]  /*01c0*/  CALL.ABS.NOINC R2 ;  /* 0x0000000002007343 */ /* 0x004fea0003c00000 */
.L_x_2:
[----:B------:R-:W-:Y:S05]  /*01d0*/  BSYNC.RECONVERGENT B6 ;  /* 0x0000000000067941 */ /* 0x000fea0003800200 */
.L_x_1:
[----:B------:R-:W0:Y:S02]  /*01e0*/  LDC.64 R4, c[0x0][0x390] ;  /* 0x0000e400ff047b82 */ /* 0x000e240000000a00 */
[----:B0-----:R-:W-:-:S04]  /*01f0*/  ISETP.GE.AND P0, PT, R17, R5, PT ;  /* 0x000000051100720c */ /* 0x001fc80003f06270 */
[----:B------:R-:W-:-:S13]  /*0200*/  ISETP.GE.OR P0, PT, R16, R4, P0 ;  /* 0x000000041000720c */ /* 0x000fda0000706670 */
[----:B------:R-:W-:Y:S05]  /*0210*/  @P0 EXIT ;  /* 0x000000000000094d */ /* 0x000fea0003800000 */
[----:B------:R-:W0:Y:S01]  /*0220*/  LDC.64 R2, c[0x0][0x380] ;  /* 0x0000e000ff027b82 */ /* 0x000e220000000a00 */
[----:B------:R-:W1:Y:S01]  /*0230*/  LDCU.64 UR4, c[0x0][0x358] ;  /* 0x00006b00ff0477ac */ /* 0x000e620008000a00 */
[----:B------:R-:W-:-:S04]  /*0240*/  IMAD R16, R17, R4, R16 ;  /* 0x0000000411107224 */ /* 0x000fc800078e0210 */
[----:B0-----:R-:W-:-:S05]  /*0250*/  IMAD.WIDE R2, R16, 0xc, R2 ;  /* 0x0000000c10027825 */ /* 0x001fca00078e0202 */
[----:B-1----:R-:W2:Y:S04]  /*0260*/  LDG.E R4, desc[UR4][R2.64+0x4] ;  /* 0x0000040402047981 */ /* 0x002ea8000c1e1900 */
[----:B------:R-:W3:Y:S04]  /*0270*/  LDG.E R0, desc[UR4][R2.64] ;  /* 0x0000000402007981 */ /* 0x000ee8000c1e1900 */
[----:B------:R0:W4:Y:S02]  /*0280*/  LDG.E R5, desc[UR4][R2.64+0x8] ;  /* 0x0000080402057981 */ /* 0x000124000c1e1900 */
[----:B0-----:R-:W0:Y:S02]  /*0290*/  LDC.64 R2, c[0x0][0x388] ;  /* 0x0000e200ff027b82 */ /* 0x001e240000000a00 */
[----:B0-----:R-:W-:Y:S01]  /*02a0*/  IMAD.WIDE R2, R16, 0xc, R2 ;  /* 0x0000000c10027825 */ /* 0x001fe200078e0202 */
[----:B--2---:R-:W-:-:S02]  /*02b0*/  I2FP.F32.U32 R4, R4 ;  /* 0x0000000400047245 */ /* 0x004fc40000201000 */
[----:B---3--:R-:W-:-:S03]  /*02c0*/  I2FP.F32.U32 R0, R0 ;  /* 0x0000000000007245 */ /* 0x008fc60000201000 */
[----:B------:R-:W-:Y:S01]  /*02d0*/  FMUL R7, R4, 0.71520000696182250977 ;  /* 0x3f37175904077820 */ /* 0x000fe20000400000 */
[----:B----4-:R-:W-:-:S03]  /*02e0*/  I2FP.F32.U32 R5, R5 ;  /* 0x0000000500057245 */ /* 0x010fc60000201000 */
[----:B------:R-:W-:-:S04]  /*02f0*/  FFMA R6, R0, 0.21259999275207519531, R7 ;  /* 0x3e59b3d000067823 */ /* 0x000fc80000000007 */
[----:B------:R-:W-:-:S04]  /*0300*/  FFMA R7, R5, 0.072200000286102294922, R6 ;  /* 0x3d93dd9805077823 */ /* 0x000fc80000000006 */
[--C-:B------:R-:W-:Y:S01]  /*0310*/  FADD R0, R0, -R7.reuse ;  /* 0x8000000700007221 */ /* 0x100fe20000000000 */
[--C-:B------:R-:W-:Y:S01]  /*0320*/  FADD R4, R4, -R7.reuse ;  /* 0x8000000704047221 */ /* 0x100fe20000000000 */
[--C-:B------:R-:W-:Y:S02]  /*0330*/  FADD R6, R5, -R7.reuse ;  /* 0x8000000705067221 */ /* 0x100fe40000000000 */
[--C-:B------:R-:W-:Y:S01]  /*0340*/  FFMA R0, R0, 1.2000000476837158203, R7.reuse ;  /* 0x3f99999a00007823 */ /* 0x100fe20000000007 */
[--C-:B------:R-:W-:Y:S01]  /*0350*/  FFMA R4, R4, 1.2000000476837158203, R7.reuse ;  /* 0x3f99999a04047823 */ /* 0x100fe20000000007 */
[----:B------:R-:W-:-:S03]  /*0360*/  FFMA R6, R6, 1.2000000476837158203, R7 ;  /* 0x3f99999a06067823 */ /* 0x000fc60000000007 */
[----:B------:R-:W-:Y:S02]  /*0370*/  FMNMX R0, RZ, R0, !PT ;  /* 0x00000000ff007209 */ /* 0x000fe40007800000 */
[----:B------:R-:W-:Y:S02]  /*0380*/  FMNMX R4, RZ, R4, !PT ;  /* 0x00000004ff047209 */ /* 0x000fe40007800000 */
[----:B------:R-:W-:Y:S02]  /*0390*/  FMNMX R6, RZ, R6, !PT ;  /* 0x00000006ff067209 */ /* 0x000fe40007800000 */
[----:B------:R-:W-:Y:S02]  /*03a0*/  FMNMX R0, R0, 255, PT ;  /* 0x437f000000007809 */ /* 0x000fe40003800000 */
[----:B------:R-:W-:Y:S02]  /*03b0*/  FMNMX R4, R4, 255, PT ;  /* 0x437f000004047809 */ /* 0x000fe40003800000 */
[----:B------:R-:W-:Y:S01]  /*03c0*/  FMNMX R6, R6, 255, PT ;  /* 0x437f000006067809 */ /* 0x000fe20003800000 */
[----:B------:R-:W0:Y:S08]  /*03d0*/  F2I.U32.TRUNC.NTZ R5, R0 ;  /* 0x0000000000057305 */ /* 0x000e30000020f000 */
[----:B------:R-:W1:Y:S01]  /*03e0*/  F2I.U32.TRUNC.NTZ R7, R4 ;  /* 0x0000000400077305 */ /* 0x000e62000020f000 */
[----:B0-----:R-:W-:Y:S07]  /*03f0*/  STG.E desc[UR4][R2.64], R5 ;  /* 0x0000000502007986 */ /* 0x001fee000c101904 */
[----:B------:R-:W0:Y:S01]  /*0400*/  F2I.U32.TRUNC.NTZ R9, R6 ;  /* 0x0000000600097305 */ /* 0x000e22000020f000 */
[----:B-1----:R-:W-:Y:S04]  /*0410*/  STG.E desc[UR4][R2.64+0x4], R7 ;  /* 0x0000040702007986 */ /* 0x002fe8000c101904 */
[----:B0-----:R-:W-:Y:S01]  /*0420*/  STG.E desc[UR4][R2.64+0x8], R9 ;  /* 0x0000080902007986 */ /* 0x001fe2000c101904 */
[----:B------:R-:W-:Y:S05]  /*0430*/  EXIT ;  /* 0x000000000000794d */ /* 0x000fea0003800000 */
.L_x_3:
        /* <DEDUP_REMOVED lines=12> */
.L_x_13:


//--------------------- .text._Z29histogram_equalization_kernelP3rgbS0_ii --------------------------
	.section	.text._Z29histogram_equalization_kernelP3rgbS0_ii,"ax",@progbits
	.align	128
        .global         _Z29histogram_equalization_kernelP3rgbS0_ii
        .type           _Z29histogram_equalization_kernelP3rgbS0_ii,@function
        .size           _Z29histogram_equalization_kernelP3rgbS0_ii,(.L_x_14 - _Z29histogram_equalization_kernelP3rgbS0_ii)
        .other          _Z29histogram_equalization_kernelP3rgbS0_ii,@"STO_CUDA_ENTRY STV_DEFAULT"
_Z29histogram_equalization_kernelP3rgbS0_ii:
.text._Z29histogram_equalization_kernelP3rgbS0_ii:
[----:B------:R-:W0:Y:S01]  /*0000*/  LDC R1, c[0x0][0x37c] ;  /* 0x0000df00ff017b82 */ /* 0x000e220000000800 */
[----:B------:R-:W1:Y:S07]  /*0010*/  S2R R5, SR_TID.Y ;  /* 0x0000000000057919 */ /* 0x000e6e0000002200 */
[----:B------:R-:W2:Y:S01]  /*0020*/  LDC R3, c[0x0][0x360] ;  /* 0x0000d800ff037b82 */ /* 0x000ea20000000800 */
[----:B0-----:R-:W-:Y:S01]  /*0030*/  VIADD R1, R1, 0xfffff800 ;  /* 0xfffff80001017836 */ /* 0x001fe20000000000 */
[----:B------:R-:W2:Y:S06]  /*0040*/  S2R R2, SR_TID.X ;  /* 0x0000000000027919 */ /* 0x000eac0000002100 */
[----:B------:R-:W1:Y:S08]  /*0050*/  S2UR UR5, SR_CTAID.Y ;  /* 0x00000000000579c3 */ /* 0x000e700000002600 */
[----:B------:R-:W1:Y:S08]  /*0060*/  LDC R0, c[0x0][0x364] ;  /* 0x0000d900ff007b82 */ /* 0x000e700000000800 */
[----:B------:R-:W2:Y:S08]  /*0070*/  S2UR UR4, SR_CTAID.X ;  /* 0x00000000000479c3 */ /* 0x000eb00000002500 */
[----:B------:R-:W0:Y:S01]  /*0080*/  LDC.64 R6, c[0x0][0x390] ;  /* 0x0000e400ff067b82 */ /* 0x000e220000000a00 */
[----:B-1----:R-:W-:-:S02]  /*0090*/  IMAD R0, R0, UR5, R5 ;  /* 0x0000000500007c24 */ /* 0x002fc4000f8e0205 */
[----:B--2---:R-:W-:-:S03]  /*00a0*/  IMAD R3, R3, UR4, R2 ;  /* 0x0000000403037c24 */ /* 0x004fc6000f8e0202 */
[----:B0-----:R-:W-:-:S04]  /*00b0*/  ISETP.GE.AND P0, PT, R0, R7, PT ;  /* 0x000000070000720c */ /* 0x001fc80003f06270 */
[----:B------:R-:W-:-:S13]  /*00c0*/  ISETP.GE.OR P0, PT, R3, R6, P0 ;  /* 0x000000060300720c */ /* 0x000fda0000706670 */
[----:B------:R-:W-:Y:S05]  /*00d0*/  @P0 EXIT ;  /* 0x000000000000094d */ /* 0x000fea0003800000 */
[----:B------:R0:W-:Y:S01]  /*00e0*/  STL.128 [R1], RZ ;  /* 0x000000ff01007387 */ /* 0x0001e20000100c00 */
[----:B------:R-:W-:Y:S01]  /*00f0*/  IMAD R2, R6, R7, RZ ;  /* 0x0000000706027224 */ /* 0x000fe200078e02ff */
[----:B------:R-:W1:Y:S01]  /*0100*/  LDCU.64 UR6, c[0x0][0x358] ;  /* 0x00006b00ff0677ac */ /* 0x000e620008000a00 */
[----:B------:R-:W-:Y:S01]  /*0110*/  IMAD R3, R0, R6, R3 ;  /* 0x0000000600037224 */ /* 0x000fe200078e0203 */
[----:B------:R0:W-:Y:S01]  /*0120*/  STL.128 [R1+0x10], RZ ;  /* 0x000010ff01007387 */ /* 0x0001e20000100c00 */
[----:B------:R-:W-:Y:S01]  /*0130*/  VIADD R0, R1, 0x400 ;  /* 0x0000040001007836 */ /* 0x000fe20000000000 */
[----:B------:R-:W-:Y:S02]  /*0140*/  ISETP.GE.AND P0, PT, R2, 0x1, PT ;  /* 0x000000010200780c */ /* 0x000fe40003f06270 */
[----:B------:R0:W-:Y:S04]  /*0150*/  STL.128 [R1+0x20], RZ ;  /* 0x000020ff01007387 */ /* 0x0001e80000100c00 */
        /* <DEDUP_REMOVED lines=60> */
[----:B------:R0:W-:Y:S01]  /*0520*/  STL.128 [R1+0x3f0], RZ ;  /* 0x0003f0ff01007387 */ /* 0x0001e20000100c00 */
[----:B-1----:R-:W-:Y:S05]  /*0530*/  @!P0 BRA `(.L_x_4) ;  /* 0x0000000800e88947 */ /* 0x002fea0003800000 */
[C---:B------:R-:W-:Y:S01]  /*0540*/  ISETP.GE.U32.AND P0, PT, R2.reuse, 0x8, PT ;  /* 0x000000080200780c */ /* 0x040fe20003f06070 */
[----:B------:R-:W-:Y:S01]  /*0550*/  HFMA2 R6, -RZ, RZ, 0, 0 ;  /* 0x00000000ff067431 */ /* 0x000fe200000001ff */
[----:B------:R-:W-:-:S04]  /*0560*/  LOP3.LUT R14, R2, 0x7, RZ, 0xc0, !PT ;  /* 0x00000007020e7812 */ /* 0x000fc800078ec0ff */
[----:B------:R-:W-:-:S07]  /*0570*/  ISETP.NE.AND P1, PT, R14, RZ, PT ;  /* 0x000000ff0e00720c */ /* 0x000fce0003f25270 */
[----:B------:R-:W-:Y:S06]  /*0580*/  @!P0 BRA `(.L_x_5) ;  /* 0x0000000400708947 */ /* 0x000fec0003800000 */
[----:B------:R-:W1:Y:S01]  /*0590*/  LDCU.64 UR4, c[0x0][0x380] ;  /* 0x00007000ff0477ac */ /* 0x000e620008000a00 */
[----:B------:R-:W-:-:S05]  /*05a0*/  LOP3.LUT R6, R2, 0x7ffffff8, RZ, 0xc0, !PT ;  /* 0x7ffffff802067812 */ /* 0x000fca00078ec0ff */
[----:B------:R-:W-:Y:S01]  /*05b0*/  IMAD.MOV R7, RZ, RZ, -R6 ;  /* 0x000000ffff077224 */ /* 0x000fe200078e0a06 */
[----:B-1----:R-:W-:-:S04]  /*05c0*/  UIADD3 UR4, UP0, UPT, UR4, 0x30, URZ ;  /* 0x0000003004047890 */ /* 0x002fc8000ff1e0ff */
[----:B------:R-:W-:Y:S02]  /*05d0*/  UIADD3.X UR5, UPT, UPT, URZ, UR5, URZ, UP0, !UPT ;  /* 0x00000005ff057290 */ /* 0x000fe400087fe4ff */
[----:B------:R-:W-:-:S04]  /*05e0*/  IMAD.U32 R4, RZ, RZ, UR4 ;  /* 0x00000004ff047e24 */ /* 0x000fc8000f8e00ff */
[----:B------:R-:W-:-:S07]  /*05f0*/  MOV R5, UR5 ;  /* 0x0000000500057c02 */ /* 0x000fce0008000f00 */
.L_x_6:
[----:B--2---:R-:W2:Y:S04]  /*0600*/  LDG.E R8, desc[UR6][R4.64+-0x30] ;  /* 0xffffd00604087981 */ /* 0x004ea8000c1e1900 */
[----:B------:R-:W2:Y:S04]  /*0610*/  LDG.E R9, desc[UR6][R4.64+-0x2c] ;  /* 0xffffd40604097981 */ /* 0x000ea8000c1e1900 */
[----:B------:R-:W2:Y:S04]  /*0620*/  LDG.E R10, desc[UR6][R4.64+-0x28] ;  /* 0xffffd806040a7981 */ /* 0x000ea8000c1e1900 */
[----:B------:R-:W3:Y:S04]  /*0630*/  LDG.E R11, desc[UR6][R4.64+-0x20] ;  /* 0xffffe006040b7981 */ /* 0x000ee8000c1e1900 */
[----:B------:R-:W3:Y:S04]  /*0640*/  LDG.E R12, desc[UR6][R4.64+-0x1c] ;  /* 0xffffe406040c7981 */ /* 0x000ee8000c1e1900 */
[----:B------:R-:W4:Y:S04]  /*0650*/  LDG.E R13, desc[UR6][R4.64+-0x14] ;  /* 0xffffec06040d7981 */ /* 0x000f28000c1e1900 */
[----:B------:R-:W4:Y:S04]  /*0660*/  LDG.E R15, desc[UR6][R4.64+-0x10] ;  /* 0xfffff006040f7981 */ /* 0x000f28000c1e1900 */
[----:B------:R-:W5:Y:S04]  /*0670*/  LDG.E R16, desc[UR6][R4.64+-0x8] ;  /* 0xfffff80604107981 */ /* 0x000f68000c1e1900 */
[----:B------:R-:W5:Y:S04]  /*0680*/  LDG.E R18, desc[UR6][R4.64+0x4] ;  /* 0x0000040604127981 */ /* 0x000f68000c1e1900 */
[----:B------:R-:W5:Y:S01]  /*0690*/  LDG.E R17, desc[UR6][R4.64+0x8] ;  /* 0x0000080604117981 */ /* 0x000f62000c1e1900 */
[----:B--2---:R-:W-:-:S03]  /*06a0*/  IADD3 R8, PT, PT, R10, R9, R8 ;  /* 0x000000090a087210 */ /* 0x004fc60007ffe008 */
[----:B------:R-:W3:Y:S02]  /*06b0*/  LDG.E R10, desc[UR6][R4.64+-0x24] ;  /* 0xffffdc06040a7981 */ /* 0x000ee4000c1e1900 */
[----:B------:R-:W-:-:S05]  /*06c0*/  IMAD.HI.U32 R8, R8, -0x55555555, RZ ;  /* 0xaaaaaaab08087827 */ /* 0x000fca00078e00ff */
[----:B------:R-:W-:-:S05]  /*06d0*/  SHF.R.U32.HI R8, RZ, 0x1, R8 ;  /* 0x00000001ff087819 */ /* 0x000fca0000011608 */
[----:B------:R-:W-:-:S05]  /*06e0*/  IMAD R8, R8, 0x4, R1 ;  /* 0x0000000408087824 */ /* 0x000fca00078e0201 */
[----:B------:R-:W2:Y:S01]  /*06f0*/  LDL R9, [R8] ;  /* 0x0000000008097983 */ /* 0x000ea20000100800 */
[----:B---3--:R-:W-:-:S03]  /*0700*/  IADD3 R10, PT, PT, R12, R11, R10 ;  /* 0x0000000b0c0a7210 */ /* 0x008fc60007ffe00a */
[----:B------:R-:W4:Y:S02]  /*0710*/  LDG.E R12, desc[UR6][R4.64+-0x18] ;  /* 0xffffe806040c7981 */ /* 0x000f24000c1e1900 */
[----:B------:R-:W-:-:S05]  /*0720*/  IMAD.HI.U32 R10, R10, -0x55555555, RZ ;  /* 0xaaaaaaab0a0a7827 */ /* 0x000fca00078e00ff */
[----:B------:R-:W-:-:S04]  /*0730*/  SHF.R.U32.HI R10, RZ, 0x1, R10 ;  /* 0x00000001ff0a7819 */ /* 0x000fc8000001160a */
[----:B------:R-:W-:Y:S01]  /*0740*/  LEA R10, R10, R1, 0x2 ;  /* 0x000000010a0a7211 */ /* 0x000fe200078e10ff */
[----:B--2---:R-:W-:-:S05]  /*0750*/  VIADD R9, R9, 0x1 ;  /* 0x0000000109097836 */ /* 0x004fca0000000000 */
[----:B------:R1:W-:Y:S04]  /*0760*/  STL [R8], R9 ;  /* 0x0000000908007387 */ /* 0x0003e80000100800 */
[----:B------:R-:W2:Y:S01]  /*0770*/  LDL R11, [R10] ;  /* 0x000000000a0b7983 */ /* 0x000ea20000100800 */
[----:B----4-:R-:W-:-:S03]  /*0780*/  IADD3 R12, PT, PT, R15, R13, R12 ;  /* 0x0000000d0f0c7210 */ /* 0x010fc60007ffe00c */
[----:B------:R-:W5:Y:S02]  /*0790*/  LDG.E R13, desc[UR6][R4.64+-0xc] ;  /* 0xfffff406040d7981 */ /* 0x000f64000c1e1900 */
[----:B------:R-:W-:Y:S02]  /*07a0*/  IMAD.HI.U32 R12, R12, -0x55555555, RZ ;  /* 0xaaaaaaab0c0c7827 */ /* 0x000fe400078e00ff */
[----:B------:R-:W5:Y:S03]  /*07b0*/  LDG.E R15, desc[UR6][R4.64+-0x4] ;  /* 0xfffffc06040f7981 */ /* 0x000f66000c1e1900 */
[----:B------:R-:W-:-:S05]  /*07c0*/  SHF.R.U32.HI R12, RZ, 0x1, R12 ;  /* 0x00000001ff0c7819 */ /* 0x000fca000001160c */
[----:B------:R-:W-:Y:S02]  /*07d0*/  IMAD R12, R12, 0x4, R1 ;  /* 0x000000040c0c7824 */ /* 0x000fe400078e0201 */
[----:B--2---:R-:W-:-:S05]  /*07e0*/  VIADD R11, R11, 0x1 ;  /* 0x000000010b0b7836 */ /* 0x004fca0000000000 */
[----:B------:R2:W-:Y:S04]  /*07f0*/  STL [R10], R11 ;  /* 0x0000000b0a007387 */ /* 0x0005e80000100800 */
[----:B-1----:R-:W3:Y:S01]  /*0800*/  LDL R8, [R12] ;  /* 0x000000000c087983 */ /* 0x002ee20000100800 */
[----:B-----5:R-:W-:-:S03]  /*0810*/  IADD3 R13, PT, PT, R15, R16, R13 ;  /* 0x000000100f0d7210 */ /* 0x020fc60007ffe00d */
[----:B------:R-:W4:Y:S02]  /*0820*/  LDG.E R15, desc[UR6][R4.64] ;  /* 0x00000006040f7981 */ /* 0x000f24000c1e1900 */
[----:B------:R-:W-:-:S05]  /*0830*/  IMAD.HI.U32 R13, R13, -0x55555555, RZ ;  /* 0xaaaaaaab0d0d7827 */ /* 0x000fca00078e00ff */
[----:B------:R-:W-:Y:S02]  /*0840*/  SHF.R.U32.HI R16, RZ, 0x1, R13 ;  /* 0x00000001ff107819 */ /* 0x000fe4000001160d */
[----:B------:R-:W5:Y:S03]  /*0850*/  LDG.E R13, desc[UR6][R4.64+0xc] ;  /* 0x00000c06040d7981 */ /* 0x000f66000c1e1900 */
[----:B------:R-:W-:Y:S01]  /*0860*/  IMAD R16, R16, 0x4, R1 ;  /* 0x0000000410107824 */ /* 0x000fe200078e0201 */
[----:B---3--:R-:W-:-:S05]  /*0870*/  IADD3 R9, PT, PT, R8, 0x1, RZ ;  /* 0x0000000108097810 */ /* 0x008fca0007ffe0ff */
[----:B------:R1:W-:Y:S04]  /*0880*/  STL [R12], R9 ;  /* 0x000000090c007387 */ /* 0x0003e80000100800 */
[----:B------:R-:W3:Y:S01]  /*0890*/  LDL R8, [R16] ;  /* 0x0000000010087983 */ /* 0x000ee20000100800 */
[----:B----4-:R-:W-:-:S03]  /*08a0*/  IADD3 R15, PT, PT, R17, R18, R15 ;  /* 0x00000012110f7210 */ /* 0x010fc60007ffe00f */
[----:B------:R-:W5:Y:S02]  /*08b0*/  LDG.E R18, desc[UR6][R4.64+0x10] ;  /* 0x0000100604127981 */ /* 0x000f64000c1e1900 */
[----:B------:R-:W-:Y:S02]  /*08c0*/  IMAD.HI.U32 R15, R15, -0x55555555, RZ ;  /* 0xaaaaaaab0f0f7827 */ /* 0x000fe400078e00ff */
[----:B------:R-:W5:Y:S03]  /*08d0*/  LDG.E R17, desc[UR6][R4.64+0x14] ;  /* 0x0000140604117981 */ /* 0x000f66000c1e1900 */
[----:B--2---:R-:W-:Y:S02]  /*08e0*/  SHF.R.U32.HI R10, RZ, 0x1, R15 ;  /* 0x00000001ff0a7819 */ /* 0x004fe4000001160f */
[----:B------:R-:W2:Y:S02]  /*08f0*/  LDG.E R15, desc[UR6][R4.64+0x18] ;  /* 0x00001806040f7981 */ /* 0x000ea4000c1e1900 */
[----:B------:R-:W-:Y:S01]  /*0900*/  LEA R10, R10, R1, 0x2 ;  /* 0x000000010a0a7211 */ /* 0x000fe200078e10ff */
[----:B---3--:R-:W-:-:S05]  /*0910*/  VIADD R11, R8, 0x1 ;  /* 0x00000001080b7836 */ /* 0x008fca0000000000 */
[----:B------:R3:W-:Y:S04]  /*0920*/  STL [R16], R11 ;  /* 0x0000000b10007387 */ /* 0x0007e80000100800 */
[----:B------:R-:W4:Y:S01]  /*0930*/  LDL R8, [R10] ;  /* 0x000000000a087983 */ /* 0x000f220000100800 */
[----:B-----5:R-:W-:-:S03]  /*0940*/  IADD3 R13, PT, PT, R17, R18, R13 ;  /* 0x00000012110d7210 */ /* 0x020fc60007ffe00d */
[----:B------:R-:W2:Y:S02]  /*0950*/  LDG.E R18, desc[UR6][R4.64+0x1c] ;  /* 0x00001c0604127981 */ /* 0x000ea4000c1e1900 */
[----:B------:R-:W-:Y:S02]  /*0960*/  IMAD.HI.U32 R13, R13, -0x55555555, RZ ;  /* 0xaaaaaaab0d0d7827 */ /* 0x000fe400078e00ff */
[----:B------:R-:W2:Y:S03]  /*0970*/  LDG.E R17, desc[UR6][R4.64+0x20] ;  /* 0x0000200604117981 */ /* 0x000ea6000c1e1900 */
[----:B-1----:R-:W-:Y:S02]  /*0980*/  SHF.R.U32.HI R12, RZ, 0x1, R13 ;  /* 0x00000001ff0c7819 */ /* 0x002fe4000001160d */
[----:B------:R-:W5:Y:S03]  /*0990*/  LDG.E R13, desc[UR6][R4.64+0x24] ;  /* 0x00002406040d7981 */ /* 0x000f66000c1e1900 */
[----:B------:R-:W-:-:S02]  /*09a0*/  IMAD R12, R12, 0x4, R1 ;  /* 0x000000040c0c7824 */ /* 0x000fc400078e0201 */
[----:B----4-:R-:W-:-:S05]  /*09b0*/  VIADD R9, R8, 0x1 ;  /* 0x0000000108097836 */ /* 0x010fca0000000000 */
[----:B------:R1:W-:Y:S04]  /*09c0*/  STL [R10], R9 ;  /* 0x000000090a007387 */ /* 0x0003e80000100800 */
[----:B------:R-:W4:Y:S01]  /*09d0*/  LDL R8, [R12] ;  /* 0x000000000c087983 */ /* 0x000f220000100800 */
[----:B--2---:R-:W-:-:S03]  /*09e0*/  IADD3 R15, PT, PT, R17, R18, R15 ;  /* 0x00000012110f7210 */ /* 0x004fc60007ffe00f */
[----:B------:R-:W5:Y:S02]  /*09f0*/  LDG.E R18, desc[UR6][R4.64+0x28] ;  /* 0x0000280604127981 */ /* 0x000f64000c1e1900 */
[----:B------:R-:W-:Y:S02]  /*0a00*/  IMAD.HI.U32 R15, R15, -0x55555555, RZ ;  /* 0xaaaaaaab0f0f7827 */ /* 0x000fe400078e00ff */
[----:B------:R-:W5:Y:S03]  /*0a10*/  LDG.E R17, desc[UR6][R4.64+0x2c] ;  /* 0x00002c0604117981 */ /* 0x000f66000c1e1900 */
[----:B---3--:R-:W-:-:S05]  /*0a20*/  SHF.R.U32.HI R16, RZ, 0x1, R15 ;  /* 0x00000001ff107819 */ /* 0x008fca000001160f */
[----:B------:R-:W-:Y:S01]  /*0a30*/  IMAD R16, R16, 0x4, R1 ;  /* 0x0000000410107824 */ /* 0x000fe200078e0201 */
[----:B----4-:R-:W-:-:S05]  /*0a40*/  IADD3 R11, PT, PT, R8, 0x1, RZ ;  /* 0x00000001080b7810 */ /* 0x010fca0007ffe0ff */
[----:B------:R2:W-:Y:S04]  /*0a50*/  STL [R12], R11 ;  /* 0x0000000b0c007387 */ /* 0x0005e80000100800 */
[----:B------:R-:W3:Y:S01]  /*0a60*/  LDL R8, [R16] ;  /* 0x0000000010087983 */ /* 0x000ee20000100800 */
[----:B-----5:R-:W-:-:S05]  /*0a70*/  IADD3 R13, PT, PT, R17, R18, R13 ;  /* 0x00000012110d7210 */ /* 0x020fca0007ffe00d */
[----:B------:R-:W-:-:S05]  /*0a80*/  IMAD.HI.U32 R13, R13, -0x55555555, RZ ;  /* 0xaaaaaaab0d0d7827 */ /* 0x000fca00078e00ff */
[----:B-1----:R-:W-:-:S04]  /*0a90*/  SHF.R.U32.HI R10, RZ, 0x1, R13 ;  /* 0x00000001ff0a7819 */ /* 0x002fc8000001160d */
[----:B------:R-:W-:Y:S01]  /*0aa0*/  LEA R10, R10, R1, 0x2 ;  /* 0x000000010a0a7211 */ /* 0x000fe200078e10ff */
[----:B---3--:R-:W-:-:S05]  /*0ab0*/  VIADD R9, R8, 0x1 ;  /* 0x0000000108097836 */ /* 0x008fca0000000000 */
[----:B------:R2:W-:Y:S04]  /*0ac0*/  STL [R16], R9 ;  /* 0x0000000910007387 */ /* 0x0005e80000100800 */
[----:B------:R-:W3:Y:S01]  /*0ad0*/  LDL R8, [R10] ;  /* 0x000000000a087983 */ /* 0x000ee20000100800 */
[----:B------:R-:W-:-:S05]  /*0ae0*/  VIADD R7, R7, 0x8 ;  /* 0x0000000807077836 */ /* 0x000fca0000000000 */
[----:B------:R-:W-:Y:S02]  /*0af0*/  ISETP.NE.AND P0, PT, R7, RZ, PT ;  /* 0x000000ff0700720c */ /* 0x000fe40003f05270 */
[----:B------:R-:W-:-:S04]  /*0b00*/  IADD3 R4, P2, PT, R4, 0x60, RZ ;  /* 0x0000006004047810 */ /* 0x000fc80007f5e0ff */
[----:B------:R-:W-:Y:S01]  /*0b10*/  IADD3.X R5, PT, PT, RZ, R5, RZ, P2, !PT ;  /* 0x00000005ff057210 */ /* 0x000fe200017fe4ff */
[----:B---3--:R-:W-:-:S05]  /*0b20*/  VIADD R13, R8, 0x1 ;  /* 0x00000001080d7836 */ /* 0x008fca0000000000 */
[----:B------:R2:W-:Y:S01]  /*0b30*/  STL [R10], R13 ;  /* 0x0000000d0a007387 */ /* 0x0005e20000100800 */
[----:B------:R-:W-:Y:S05]  /*0b40*/  @P0 BRA `(.L_x_6) ;  /* 0xfffffff800ac0947 */ /* 0x000fea000383ffff */
.L_x_5:
[----:B------:R-:W-:Y:S05]  /*0b50*/  @!P1 BRA `(.L_x_4) ;  /* 0x0000000400609947 */ /* 0x000fea0003800000 */
[----:B------:R-:W-:Y:S02]  /*0b60*/  ISETP.GE.U32.AND P0, PT, R14, 0x4, PT ;  /* 0x000000040e00780c */ /* 0x000fe40003f06070 */
[----:B--2---:R-:W-:-:S04]  /*0b70*/  LOP3.LUT R12, R2, 0x3, RZ, 0xc0, !PT ;  /* 0x00000003020c7812 */ /* 0x004fc800078ec0ff */
[----:B------:R-:W-:-:S07]  /*0b80*/  ISETP.NE.AND P1, PT, R12, RZ, PT ;  /* 0x000000ff0c00720c */ /* 0x000fce0003f25270 */
[----:B------:R-:W-:Y:S06]  /*0b90*/  @!P0 BRA `(.L_x_7) ;  /* 0x0000000000ac8947 */ /* 0x000fec0003800000 */
[----:B------:R-:W1:Y:S02]  /*0ba0*/  LDC.64 R4, c[0x0][0x380] ;  /* 0x0000e000ff047b82 */ /* 0x000e640000000a00 */
[----:B-1----:R-:W-:-:S05]  /*0bb0*/  IMAD.WIDE.U32 R4, R6, 0xc, R4 ;  /* 0x0000000c06047825 */ /* 0x002fca00078e0004 */
[----:B------:R-:W2:Y:S04]  /*0bc0*/  LDG.E R7, desc[UR6][R4.64] ;  /* 0x0000000604077981 */ /* 0x000ea8000c1e1900 */
[----:B------:R-:W2:Y:S04]  /*0bd0*/  LDG.E R8, desc[UR6][R4.64+0x4] ;  /* 0x0000040604087981 */ /* 0x000ea8000c1e1900 */
[----:B------:R-:W2:Y:S04]  /*0be0*/  LDG.E R9, desc[UR6][R4.64+0x8] ;  /* 0x0000080604097981 */ /* 0x000ea8000c1e1900 */
[----:B------:R-:W3:Y:S04]  /*0bf0*/  LDG.E R10, desc[UR6][R4.64+0x10] ;  /* 0x00001006040a7981 */ /* 0x000ee8000c1e1900 */
[----:B------:R-:W3:Y:S04]  /*0c00*/  LDG.E R11, desc[UR6][R4.64+0x14] ;  /* 0x00001406040b7981 */ /* 0x000ee8000c1e1900 */
[----:B------:R-:W4:Y:S04]  /*0c10*/  LDG.E R14, desc[UR6][R4.64+0x1c] ;  /* 0x00001c06040e7981 */ /* 0x000f28000c1e1900 */
[----:B------:R-:W4:Y:S04]  /*0c20*/  LDG.E R13, desc[UR6][R4.64+0x20] ;  /* 0x00002006040d7981 */ /* 0x000f28000c1e1900 */
        /* <DEDUP_REMOVED lines=18> */
[----:B------:R-:W-:-:S05]  /*0d50*/  IMAD.HI.U32 R11, R11, -0x55555555, RZ ;  /* 0xaaaaaaab0b0b7827 */ /* 0x000fca00078e00ff */
[----:B------:R-:W-:-:S05]  /*0d60*/  SHF.R.U32.HI R14, RZ, 0x1, R11 ;  /* 0x00000001ff0e7819 */ /* 0x000fca000001160b */
[----:B------:R-:W-:Y:S02]  /*0d70*/  IMAD R14, R14, 0x4, R1 ;  /* 0x000000040e0e7824 */ /* 0x000fe400078e0201 */
[----:B--2---:R-:W-:-:S05]  /*0d80*/  VIADD R9, R9, 0x1 ;  /* 0x0000000109097836 */ /* 0x004fca0000000000 */
[----:B------:R2:W-:Y:S04]  /*0d90*/  STL [R10], R9 ;  /* 0x000000090a007387 */ /* 0x0005e80000100800 */
[----:B-1----:R-:W3:Y:S01]  /*0da0*/  LDL R7, [R14] ;  /* 0x000000000e077983 */ /* 0x002ee20000100800 */
[----:B-----5:R-:W-:-:S05]  /*0db0*/  IADD3 R13, PT, PT, R15, R16, R13 ;  /* 0x000000100f0d7210 */ /* 0x020fca0007ffe00d */
[----:B------:R-:W-:-:S05]  /*0dc0*/  IMAD.HI.U32 R13, R13, -0x55555555, RZ ;  /* 0xaaaaaaab0d0d7827 */ /* 0x000fca00078e00ff */
[----:B------:R-:W-:-:S05]  /*0dd0*/  SHF.R.U32.HI R8, RZ, 0x1, R13 ;  /* 0x00000001ff087819 */ /* 0x000fca000001160d */
[----:B------:R-:W-:Y:S01]  /*0de0*/  IMAD R8, R8, 0x4, R1 ;  /* 0x0000000408087824 */ /* 0x000fe200078e0201 */
[----:B---3--:R-:W-:-:S05]  /*0df0*/  IADD3 R7, PT, PT, R7, 0x1, RZ ;  /* 0x0000000107077810 */ /* 0x008fca0007ffe0ff */
[----:B------:R2:W-:Y:S04]  /*0e00*/  STL [R14], R7 ;  /* 0x000000070e007387 */ /* 0x0005e80000100800 */
[----:B------:R-:W3:Y:S01]  /*0e10*/  LDL R4, [R8] ;  /* 0x0000000008047983 */ /* 0x000ee20000100800 */
[----:B------:R-:W-:Y:S01]  /*0e20*/  IADD3 R6, PT, PT, R6, 0x4, RZ ;  /* 0x0000000406067810 */ /* 0x000fe20007ffe0ff */
[----:B---3--:R-:W-:-:S05]  /*0e30*/  VIADD R5, R4, 0x1 ;  /* 0x0000000104057836 */ /* 0x008fca0000000000 */
[----:B------:R2:W-:Y:S02]  /*0e40*/  STL [R8], R5 ;  /* 0x0000000508007387 */ /* 0x0005e40000100800 */
.L_x_7:
[----:B------:R-:W-:Y:S05]  /*0e50*/  @!P1 BRA `(.L_x_4) ;  /* 0x0000000000a09947 */ /* 0x000fea0003800000 */
[----:B------:R-:W-:Y:S02]  /*0e60*/  ISETP.NE.AND P0, PT, R12, 0x1, PT ;  /* 0x000000010c00780c */ /* 0x000fe40003f05270 */
[----:B------:R-:W-:-:S04]  /*0e70*/  LOP3.LUT R4, R2, 0x1, RZ, 0xc0, !PT ;  /* 0x0000000102047812 */ /* 0x000fc800078ec0ff */
[----:B------:R-:W-:-:S07]  /*0e80*/  ISETP.NE.U32.AND P1, PT, R4, 0x1, PT ;  /* 0x000000010400780c */ /* 0x000fce0003f25070 */
[----:B------:R-:W-:Y:S06]  /*0e90*/  @!P0 BRA `(.L_x_8) ;  /* 0x00000000005c8947 */ /* 0x000fec0003800000 */
[----:B--2---:R-:W1:Y:S02]  /*0ea0*/  LDC.64 R4, c[0x0][0x380] ;  /* 0x0000e000ff047b82 */ /* 0x004e640000000a00 */
[----:B-1----:R-:W-:-:S05]  /*0eb0*/  IMAD.WIDE.U32 R4, R6, 0xc, R4 ;  /* 0x0000000c06047825 */ /* 0x002fca00078e0004 */
[----:B------:R-:W2:Y:S04]  /*0ec0*/  LDG.E R7, desc[UR6][R4.64] ;  /* 0x0000000604077981 */ /* 0x000ea8000c1e1900 */
[----:B------:R-:W2:Y:S04]  /*0ed0*/  LDG.E R8, desc[UR6][R4.64+0x4] ;  /* 0x0000040604087981 */ /* 0x000ea8000c1e1900 */
[----:B------:R-:W2:Y:S04]  /*0ee0*/  LDG.E R9, desc[UR6][R4.64+0x8] ;  /* 0x0000080604097981 */ /* 0x000ea8000c1e1900 */
[----:B------:R-:W3:Y:S04]  /*0ef0*/  LDG.E R12, desc[UR6][R4.64+0x10] ;  /* 0x00001006040c7981 */ /* 0x000ee8000c1e1900 */
[----:B------:R-:W3:Y:S01]  /*0f00*/  LDG.E R11, desc[UR6][R4.64+0x14] ;  /* 0x00001406040b7981 */ /* 0x000ee2000c1e1900 */
[----:B--2---:R-:W-:-:S03]  /*0f10*/  IADD3 R7, PT, PT, R9, R8, R7 ;  /* 0x0000000809077210 */ /* 0x004fc60007ffe007 */
[----:B------:R-:W3:Y:S02]  /*0f20*/  LDG.E R9, desc[UR6][R4.64+0xc] ;  /* 0x00000c0604097981 */ /* 0x000ee4000c1e1900 */
[----:B------:R-:W-:-:S05]  /*0f30*/  IMAD.HI.U32 R7, R7, -0x55555555, RZ ;  /* 0xaaaaaaab07077827 */ /* 0x000fca00078e00ff */
[----:B------:R-:W-:-:S05]  /*0f40*/  SHF.R.U32.HI R8, RZ, 0x1, R7 ;  /* 0x00000001ff087819 */ /* 0x000fca0000011607 */
[----:B------:R-:W-:-:S05]  /*0f50*/  IMAD R10, R8, 0x4, R1 ;  /* 0x00000004080a7824 */ /* 0x000fca00078e0201 */
[----:B------:R-:W2:Y:S01]  /*0f60*/  LDL R7, [R10] ;  /* 0x000000000a077983 */ /* 0x000ea20000100800 */
[----:B---3--:R-:W-:-:S05]  /*0f70*/  IADD3 R9, PT, PT, R11, R12, R9 ;  /* 0x0000000c0b097210 */ /* 0x008fca0007ffe009 */
[----:B------:R-:W-:-:S05]  /*0f80*/  IMAD.HI.U32 R9, R9, -0x55555555, RZ ;  /* 0xaaaaaaab09097827 */ /* 0x000fca00078e00ff */
[----:B------:R-:W-:-:S04]  /*0f90*/  SHF.R.U32.HI R8, RZ, 0x1, R9 ;  /* 0x00000001ff087819 */ /* 0x000fc80000011609 */
[----:B------:R-:W-:Y:S01]  /*0fa0*/  LEA R9, R8, R1, 0x2 ;  /* 0x0000000108097211 */ /* 0x000fe200078e10ff */
[----:B--2---:R-:W-:-:S05]  /*0fb0*/  VIADD R7, R7, 0x1 ;  /* 0x0000000107077836 */ /* 0x004fca0000000000 */
[----:B------:R1:W-:Y:S04]  /*0fc0*/  STL [R10], R7 ;  /* 0x000000070a007387 */ /* 0x0003e80000100800 */
[----:B------:R-:W2:Y:S01]  /*0fd0*/  LDL R8, [R9] ;  /* 0x0000000009087983 */ /* 0x000ea20000100800 */
[----:B------:R-:W-:Y:S02]  /*0fe0*/  VIADD R6, R6, 0x2 ;  /* 0x0000000206067836 */ /* 0x000fe40000000000 */
[----:B--2---:R-:W-:-:S05]  /*0ff0*/  VIADD R8, R8, 0x1 ;  /* 0x0000000108087836 */ /* 0x004fca0000000000 */
[----:B------:R1:W-:Y:S02]  /*1000*/  STL [R9], R8 ;  /* 0x0000000809007387 */ /* 0x0003e40000100800 */
.L_x_8:
[----:B------:R-:W-:Y:S05]  /*1010*/  @P1 BRA `(.L_x_4) ;  /* 0x0000000000301947 */ /* 0x000fea0003800000 */
[----:B--2---:R-:W1:Y:S02]  /*1020*/  LDC.64 R4, c[0x0][0x380] ;  /* 0x0000e000ff047b82 */ /* 0x004e640000000a00 */
[----:B-1----:R-:W-:-:S05]  /*1030*/  IMAD.WIDE.U32 R6, R6, 0xc, R4 ;  /* 0x0000000c06067825 */ /* 0x002fca00078e0004 */
[----:B------:R-:W2:Y:S04]  /*1040*/  LDG.E R4, desc[UR6][R6.64] ;  /* 0x0000000606047981 */ /* 0x000ea8000c1e1900 */
[----:B------:R-:W2:Y:S04]  /*1050*/  LDG.E R5, desc[UR6][R6.64+0x4] ;  /* 0x0000040606057981 */ /* 0x000ea8000c1e1900 */
[----:B------:R-:W2:Y:S02]  /*1060*/  LDG.E R8, desc[UR6][R6.64+0x8] ;  /* 0x0000080606087981 */ /* 0x000ea4000c1e1900 */
[----:B--2---:R-:W-:-:S05]  /*1070*/  IADD3 R4, PT, PT, R8, R5, R4 ;  /* 0x0000000508047210 */ /* 0x004fca0007ffe004 */
[----:B------:R-:W-:-:S05]  /*1080*/  IMAD.HI.U32 R4, R4, -0x55555555, RZ ;  /* 0xaaaaaaab04047827 */ /* 0x000fca00078e00ff */
[----:B------:R-:W-:-:S04]  /*1090*/  SHF.R.U32.HI R4, RZ, 0x1, R4 ;  /* 0x00000001ff047819 */ /* 0x000fc80000011604 */
[----:B------:R-:W-:-:S05]  /*10a0*/  LEA R4, R4, R1, 0x2 ;  /* 0x0000000104047211 */ /* 0x000fca00078e10ff */
[----:B------:R-:W2:Y:S02]  /*10b0*/  LDL R5, [R4] ;  /* 0x0000000004057983 */ /* 0x000ea40000100800 */
[----:B--2---:R-:W-:-:S05]  /*10c0*/  VIADD R5, R5, 0x1 ;  /* 0x0000000105057836 */ /* 0x004fca0000000000 */
[----:B------:R3:W-:Y:S02]  /*10d0*/  STL [R4], R5 ;  /* 0x0000000504007387 */ /* 0x0007e40000100800 */
.L_x_4:
[----:B--2---:R-:W2:Y:S04]  /*10e0*/  LDL.128 R16, [R1] ;  /* 0x0000000001107983 */ /* 0x004ea80000100c00 */
[----:B-1-3--:R-:W3:Y:S04]  /*10f0*/  LDL.128 R4, [R1+0x10] ;  /* 0x0000100001047983 */ /* 0x00aee80000100c00 */
[----:B------:R-:W4:Y:S04]  /*1100*/  LDL.128 R8, [R1+0x20] ;  /* 0x0000200001087983 */ /* 0x000f280000100c00 */
[----:B------:R-:W5:Y:S04]  /*1110*/  LDL.128 R12, [R1+0x30] ;  /* 0x00003000010c7983 */ /* 0x000f680000100c00 */
[----:B------:R-:W5:Y:S04]  /*1120*/  LDL.128 R20, [R1+0x40] ;  /* 0x0000400001147983 */ /* 0x000f680000100c00 */
[----:B------:R-:W-:Y:S04]  /*1130*/  STL.128 [R1+0x400], RZ ;  /* 0x000400ff01007387 */ /* 0x000fe80000100c00 */
[----:B------:R-:W-:Y:S04]  /*1140*/  STL.128 [R1+0x410], RZ ;  /* 0x000410ff01007387 */ /* 0x000fe80000100c00 */
[----:B------:R-:W-:Y:S01]  /*1150*/  STL.128 [R1+0x420], RZ ;  /* 0x000420ff01007387 */ /* 0x000fe20000100c00 */
[----:B--2---:R-:W-:-:S05]  /*1160*/  IMAD.IADD R17, R16, 0x1, R17 ;  /* 0x0000000110117824 */ /* 0x004fca00078e0211 */
[----:B------:R-:W-:-:S05]  /*1170*/  IADD3 R18, PT, PT, R17, R18, RZ ;  /* 0x0000001211127210 */ /* 0x000fca0007ffe0ff */
[----:B------:R-:W-:-:S04]  /*1180*/  IMAD.IADD R19, R18, 0x1, R19 ;  /* 0x0000000112137824 */ /* 0x000fc800078e0213 */
[----:B---3--:R-:W-:Y:S01]  /*1190*/  IMAD.IADD R4, R19, 0x1, R4 ;  /* 0x0000000113047824 */ /* 0x008fe200078e0204 */
[----:B------:R1:W-:Y:S04]  /*11a0*/  STL.128 [R1+0x400], R16 ;  /* 0x0004001001007387 */ /* 0x0003e80000100c00 */
[----:B------:R-:W-:Y:S01]  /*11b0*/  IADD3 R5, PT, PT, R5, R4, RZ ;  /* 0x0000000405057210 */ /* 0x000fe20007ffe0ff */
[----:B-1----:R-:W2:Y:S04]  /*11c0*/  LDL.128 R16, [R1+0x50] ;  /* 0x0000500001107983 */ /* 0x002ea80000100c00 */
[----:B------:R-:W-:-:S04]  /*11d0*/  IMAD.IADD R6, R6, 0x1, R5 ;  /* 0x0000000106067824 */ /* 0x000fc800078e0205 */
[----:B------:R-:W-:-:S05]  /*11e0*/  IMAD.IADD R7, R7, 0x1, R6 ;  /* 0x0000000107077824 */ /* 0x000fca00078e0206 */
[----:B------:R1:W-:Y:S01]  /*11f0*/  STL.128 [R1+0x410], R4 ;  /* 0x0004100401007387 */ /* 0x0003e20000100c00 */
[----:B----4-:R-:W-:-:S05]  /*1200*/  IADD3 R8, PT, PT, R8, R7, RZ ;  /* 0x0000000708087210 */ /* 0x010fca0007ffe0ff */
[----:B------:R-:W-:Y:S01]  /*1210*/  IMAD.IADD R9, R8, 0x1, R9 ;  /* 0x0000000108097824 */ /* 0x000fe200078e0209 */
[----:B-1----:R-:W3:Y:S03]  /*1220*/  LDL.128 R4, [R1+0x60] ;  /* 0x0000600001047983 */ /* 0x002ee60000100c00 */
[----:B------:R-:W-:-:S05]  /*1230*/  IMAD.IADD R10, R9, 0x1, R10 ;  /* 0x00000001090a7824 */ /* 0x000fca00078e020a */
[----:B------:R-:W-:-:S05]  /*1240*/  IADD3 R11, PT, PT, R10, R11, RZ ;  /* 0x0000000b0a0b7210 */ /* 0x000fca0007ffe0ff */
[----:B------:R1:W-:Y:S01]  /*1250*/  STL.128 [R1+0x420], R8 ;  /* 0x0004200801007387 */ /* 0x0003e20000100c00 */
[----:B-----5:R-:W-:-:S04]  /*1260*/  IMAD.IADD R24, R11, 0x1, R12 ;  /* 0x000000010b187824 */ /* 0x020fc800078e020c */
[----:B------:R-:W-:Y:S01]  /*1270*/  IMAD.IADD R25, R13, 0x1, R24 ;  /* 0x000000010d197824 */ /* 0x000fe200078e0218 */
[----:B-1----:R-:W4:Y:S04]  /*1280*/  LDL.128 R8, [R1+0x70] ;  /* 0x0000700001087983 */ /* 0x002f280000100c00 */
[----:B------:R-:W-:Y:S01]  /*1290*/  IADD3 R26, PT, PT, R14, R25, RZ ;  /* 0x000000190e1a7210 */ /* 0x000fe20007ffe0ff */
[----:B------:R-:W-:Y:S04]  /*12a0*/  STL.128 [R1+0x430], RZ ;  /* 0x000430ff01007387 */ /* 0x000fe80000100c00 */
[----:B------:R-:W-:-:S02]  /*12b0*/  IMAD.IADD R27, R15, 0x1, R26 ;  /* 0x000000010f1b7824 */ /* 0x000fc400078e021a */
[----:B------:R-:W5:Y:S02]  /*12c0*/  LDL.128 R12, [R1+0x80] ;  /* 0x00008000010c7983 */ /* 0x000f640000100c00 */
[----:B------:R-:W-:Y:S02]  /*12d0*/  IMAD.IADD R20, R20, 0x1, R27 ;  /* 0x0000000114147824 */ /* 0x000fe400078e021b */
[----:B------:R-:W-:Y:S03]  /*12e0*/  STL.128 [R1+0x440], RZ ;  /* 0x000440ff01007387 */ /* 0x000fe60000100c00 */
[----:B------:R-:W-:Y:S01]  /*12f0*/  IADD3 R21, PT, PT, R20, R21, RZ ;  /* 0x0000001514157210 */ /* 0x000fe20007ffe0ff */
[----:B------:R-:W-:Y:S04]  /*1300*/  STL.128 [R1+0x450], RZ ;  /* 0x000450ff01007387 */ /* 0x000fe80000100c00 */
[----:B------:R-:W-:Y:S01]  /*1310*/  IMAD.IADD R22, R21, 0x1, R22 ;  /* 0x0000000115167824 */ /* 0x000fe200078e0216 */
[----:B------:R-:W-:Y:S03]  /*1320*/  STL.128 [R1+0x460], RZ ;  /* 0x000460ff01007387 */ /* 0x000fe60000100c00 */
[----:B------:R-:W-:Y:S01]  /*1330*/  IMAD.IADD R23, R22, 0x1, R23 ;  /* 0x0000000116177824 */ /* 0x000fe200078e0217 */
[----:B------:R-:W-:Y:S04]  /*1340*/  STL.128 [R1+0x430], R24 ;  /* 0x0004301801007387 */ /* 0x000fe80000100c00 */
[----:B------:R1:W-:Y:S04]  /*1350*/  STL.128 [R1+0x440], R20 ;  /* 0x0004401401007387 */ /* 0x0003e80000100c00 */
[----:B------:R-:W-:Y:S01]  /*1360*/  STL.128 [R1+0x470], RZ ;  /* 0x000470ff01007387 */ /* 0x000fe20000100c00 */
[----:B--2---:R-:W-:-:S03]  /*1370*/  IADD3 R16, PT, PT, R23, R16, RZ ;  /* 0x0000001017107210 */ /* 0x004fc60007ffe0ff */
[----:B-1----:R-:W2:Y:S02]  /*1380*/  LDL.128 R20, [R1+0x90] ;  /* 0x0000900001147983 */ /* 0x002ea40000100c00 */
[----:B------:R-:W-:-:S04]  /*1390*/  IMAD.IADD R17, R17, 0x1, R16 ;  /* 0x0000000111117824 */ /* 0x000fc800078e0210 */
[----:B------:R-:W-:-:S05]  /*13a0*/  IMAD.IADD R18, R18, 0x1, R17 ;  /* 0x0000000112127824 */ /* 0x000fca00078e0211 */
[----:B------:R-:W-:-:S05]  /*13b0*/  IADD3 R19, PT, PT, R19, R18, RZ ;  /* 0x0000001213137210 */ /* 0x000fca0007ffe0ff */
[----:B------:R1:W-:Y:S01]  /*13c0*/  STL.128 [R1+0x450], R16 ;  /* 0x0004501001007387 */ /* 0x0003e20000100c00 */
[----:B---3--:R-:W-:-:S04]  /*13d0*/  IMAD.IADD R4, R4, 0x1, R19 ;  /* 0x0000000104047824 */ /* 0x008fc800078e0213 */
[----:B------:R-:W-:Y:S01]  /*13e0*/  IMAD.IADD R5, R4, 0x1, R5 ;  /* 0x0000000104057824 */ /* 0x000fe200078e0205 */
[----:B-1----:R-:W3:Y:S04]  /*13f0*/  LDL.128 R16, [R1+0xa0] ;  /* 0x0000a00001107983 */ /* 0x002ee80000100c00 */
[----:B------:R-:W-:-:S05]  /*1400*/  IADD3 R6, PT, PT, R5, R6, RZ ;  /* 0x0000000605067210 */ /* 0x000fca0007ffe0ff */
[----:B------:R-:W-:-:S05]  /*1410*/  IMAD.IADD R7, R6, 0x1, R7 ;  /* 0x0000000106077824 */ /* 0x000fca00078e0207 */
[----:B------:R1:W-:Y:S01]  /*1420*/  STL.128 [R1+0x460], R4 ;  /* 0x0004600401007387 */ /* 0x0003e20000100c00 */
[----:B----4-:R-:W-:-:S05]  /*1430*/  IMAD.IADD R8, R7, 0x1, R8 ;  /* 0x0000000107087824 */ /* 0x010fca00078e0208 */
[----:B------:R-:W-:Y:S01]  /*1440*/  IADD3 R9, PT, PT, R9, R8, RZ ;  /* 0x0000000809097210 */ /* 0x000fe20007ffe0ff */
[----:B-1----:R-:W4:Y:S04]  /*1450*/  LDL.128 R4, [R1+0xb0] ;  /* 0x0000b00001047983 */ /* 0x002f280000100c00 */
[----:B------:R-:W-:-:S04]  /*1460*/  IMAD.IADD R10, R10, 0x1, R9 ;  /* 0x000000010a0a7824 */ /* 0x000fc800078e0209 */
[----:B------:R-:W-:-:S05]  /*1470*/  IMAD.IADD R11, R11, 0x1, R10 ;  /* 0x000000010b0b7824 */ /* 0x000fca00078e020a */
[----:B------:R1:W-:Y:S01]  /*1480*/  STL.128 [R1+0x470], R8 ;  /* 0x0004700801007387 */ /* 0x0003e20000100c00 */
[----:B-----5:R-:W-:-:S05]  /*1490*/  IADD3 R24, PT, PT, R12, R11, RZ ;  /* 0x0000000b0c187210 */ /* 0x020fca0007ffe0ff */
[----:B------:R-:W-:Y:S01]  /*14a0*/  IMAD.IADD R25, R24, 0x1, R13 ;  /* 0x0000000118197824 */ /* 0x000fe200078e020d */
[----:B-1----:R-:W5:Y:S03]  /*14b0*/  LDL.128 R8, [R1+0xc0] ;  /* 0x0000c00001087983 */ /* 0x002f660000100c00 */
[----:B------:R-:W-:-:S05]  /*14c0*/  IMAD.IADD R26, R25, 0x1, R14 ;  /* 0x00000001191a7824 */ /* 0x000fca00078e020e */
[----:B------:R-:W-:Y:S02]  /*14d0*/  IADD3 R27, PT, PT, R26, R15, RZ ;  /* 0x0000000f1a1b7210 */ /* 0x000fe40007ffe0ff */
[----:B------:R-:W5:Y:S04]  /*14e0*/  LDL.128 R12, [R1+0xd0] ;  /* 0x0000d000010c7983 */ /* 0x000f680000100c00 */
[----:B------:R-:W-:Y:S04]  /*14f0*/  STL.128 [R1+0x490], RZ ;  /* 0x000490ff01007387 */ /* 0x000fe80000100c00 */
[----:B------:R-:W-:Y:S04]  /*1500*/  STL.128 [R1+0x4a0], RZ ;  /* 0x0004a0ff01007387 */ /* 0x000fe80000100c00 */
[----:B------:R-:W-:Y:S04]  /*1510*/  STL.128 [R1+0x4b0], RZ ;  /* 0x0004b0ff01007387 */ /* 0x000fe80000100c00 */
[----:B------:R-:W-:Y:S04]  /*1520*/  STL.128 [R1+0x480], RZ ;  /* 0x000480ff01007387 */ /* 0x000fe80000100c00 */
[----:B------:R-:W-:Y:S04]  /*1530*/  STL.128 [R1+0x480], R24 ;  /* 0x0004801801007387 */ /* 0x000fe80000100c00 */
[----:B------:R-:W-:Y:S01]  /*1540*/  STL.128 [R1+0x4c0], RZ ;  /* 0x0004c0ff01007387 */ /* 0x000fe20000100c00 */
[----:B--2---:R-:W-:-:S04]  /*1550*/  IMAD.IADD R20, R27, 0x1, R20 ;  /* 0x000000011b147824 */ /* 0x004fc800078e0214 */
[----:B------:R-:W-:-:S05]  /*1560*/  IMAD.IADD R21, R21, 0x1, R20 ;  /* 0x0000000115157824 */ /* 0x000fca00078e0214 */
[----:B------:R-:W-:-:S05]  /*1570*/  IADD3 R22, PT, PT, R22, R21, RZ ;  /* 0x0000001516167210 */ /* 0x000fca0007ffe0ff */
[----:B------:R-:W-:-:S05]  /*1580*/  IMAD.IADD R23, R23, 0x1, R22 ;  /* 0x0000000117177824 */ /* 0x000fca00078e0216 */
[----:B------:R1:W-:Y:S01]  /*1590*/  STL.128 [R1+0x490], R20 ;  /* 0x0004901401007387 */ /* 0x0003e20000100c00 */
[----:B---3--:R-:W-:-:S03]  /*15a0*/  IMAD.IADD R16, R16, 0x1, R23 ;  /* 0x0000000110107824 */ /* 0x008fc600078e0217 */
[----:B-1----:R-:W2:Y:S02]  /*15b0*/  LDL.128 R20, [R1+0xe0] ;  /* 0x0000e00001147983 */ /* 0x002ea40000100c00 */
[----:B------:R-:W-:-:S05]  /*15c0*/  IADD3 R17, PT, PT, R16, R17, RZ ;  /* 0x0000001110117210 */ /* 0x000fca0007ffe0ff */
[----:B------:R-:W-:-:S04]  /*15d0*/  IMAD.IADD R18, R17, 0x1, R18 ;  /* 0x0000000111127824 */ /* 0x000fc800078e0212 */
[----:B------:R-:W-:-:S05]  /*15e0*/  IMAD.IADD R19, R18, 0x1, R19 ;  /* 0x0000000112137824 */ /* 0x000fca00078e0213 */
[----:B------:R1:W-:Y:S01]  /*15f0*/  STL.128 [R1+0x4a0], R16 ;  /* 0x0004a01001007387 */ /* 0x0003e20000100c00 */
[----:B----4-:R-:W-:-:S03]  /*1600*/  IADD3 R4, PT, PT, R19, R4, RZ ;  /* 0x0000000413047210 */ /* 0x010fc60007ffe0ff */
[----:B-1----:R-:W3:Y:S02]  /*1610*/  LDL.128 R16, [R1+0xf0] ;  /* 0x0000f00001107983 */ /* 0x002ee40000100c00 */
[----:B------:R-:W-:-:S04]  /*1620*/  IMAD.IADD R5, R5, 0x1, R4 ;  /* 0x0000000105057824 */ /* 0x000fc800078e0204 */
[----:B------:R-:W-:-:S05]  /*1630*/  IMAD.IADD R6, R6, 0x1, R5 ;  /* 0x0000000106067824 */ /* 0x000fca00078e0205 */
[----:B------:R-:W-:-:S05]  /*1640*/  IADD3 R7, PT, PT, R7, R6, RZ ;  /* 0x0000000607077210 */ /* 0x000fca0007ffe0ff */
[----:B------:R1:W-:Y:S01]  /*1650*/  STL.128 [R1+0x4b0], R4 ;  /* 0x0004b00401007387 */ /* 0x0003e20000100c00 */
[----:B-----5:R-:W-:-:S04]  /*1660*/  IMAD.IADD R8, R8, 0x1, R7 ;  /* 0x0000000108087824 */ /* 0x020fc800078e0207 */
[----:B------:R-:W-:Y:S01]  /*1670*/  IMAD.IADD R9, R8, 0x1, R9 ;  /* 0x0000000108097824 */ /* 0x000fe200078e0209 */
[----:B-1----:R-:W4:Y:S04]  /*1680*/  LDL.128 R4, [R1+0x100] ;  /* 0x0001000001047983 */ /* 0x002f280000100c00 */
[----:B------:R-:W-:-:S05]  /*1690*/  IADD3 R10, PT, PT, R9, R10, RZ ;  /* 0x0000000a090a7210 */ /* 0x000fca0007ffe0ff */
[----:B------:R-:W-:-:S04]  /*16a0*/  IMAD.IADD R11, R10, 0x1, R11 ;  /* 0x000000010a0b7824 */ /* 0x000fc800078e020b */
[----:B------:R-:W-:Y:S01]  /*16b0*/  IMAD.IADD R24, R11, 0x1, R12 ;  /* 0x000000010b187824 */ /* 0x000fe200078e020c */
[----:B------:R1:W-:Y:S04]  /*16c0*/  STL.128 [R1+0x4c0], R8 ;  /* 0x0004c00801007387 */ /* 0x0003e80000100c00 */
[----:B------:R-:W-:Y:S01]  /*16d0*/  IADD3 R25, PT, PT, R13, R24, RZ ;  /* 0x000000180d197210 */ /* 0x000fe20007ffe0ff */
[----:B-1----:R-:W5:Y:S04]  /*16e0*/  LDL.128 R8, [R1+0x110] ;  /* 0x0001100001087983 */ /* 0x002f680000100c00 */
[----:B------:R-:W-:-:S04]  /*16f0*/  IMAD.IADD R26, R14, 0x1, R25 ;  /* 0x000000010e1a7824 */ /* 0x000fc800078e0219 */
[----:B------:R-:W-:Y:S02]  /*1700*/  IMAD.IADD R27, R15, 0x1, R26 ;  /* 0x000000010f1b7824 */ /* 0x000fe400078e021a */
[----:B------:R-:W5:Y:S04]  /*1710*/  LDL.128 R12, [R1+0x120] ;  /* 0x00012000010c7983 */ /* 0x000f680000100c00 */
[----:B------:R-:W-:Y:S04]  /*1720*/  STL.128 [R1+0x4e0], RZ ;  /* 0x0004e0ff01007387 */ /* 0x000fe80000100c00 */
[----:B------:R-:W-:Y:S04]  /*1730*/  STL.128 [R1+0x4f0], RZ ;  /* 0x0004f0ff01007387 */ /* 0x000fe80000100c00 */
[----:B------:R-:W-:Y:S04]  /*1740*/  STL.128 [R1+0x500], RZ ;  /* 0x000500ff01007387 */ /* 0x000fe80000100c00 */
[----:B------:R-:W-:Y:S04]  /*1750*/  STL.128 [R1+0x4d0], RZ ;  /* 0x0004d0ff01007387 */ /* 0x000fe80000100c00 */
[----:B------:R-:W-:Y:S04]  /*1760*/  STL.128 [R1+0x4d0], R24 ;  /* 0x0004d01801007387 */ /* 0x000fe80000100c00 */
[----:B------:R-:W-:Y:S01]  /*1770*/  STL.128 [R1+0x510], RZ ;  /* 0x000510ff01007387 */ /* 0x000fe20000100c00 */
[----:B--2---:R-:W-:-:S05]  /*1780*/  IADD3 R20, PT, PT, R20, R27, RZ ;  /* 0x0000001b14147210 */ /* 0x004fca0007ffe0ff */
[----:B------:R-:W-:-:S04]  /*1790*/  IMAD.IADD R21, R20, 0x1, R21 ;  /* 0x0000000114157824 */ /* 0x000fc800078e0215 */
[----:B------:R-:W-:-:S05]  /*17a0*/  IMAD.IADD R22, R21, 0x1, R22 ;  /* 0x0000000115167824 */ /* 0x000fca00078e0216 */
[----:B------:R-:W-:-:S05]  /*17b0*/  IADD3 R23, PT, PT, R22, R23, RZ ;  /* 0x0000001716177210 */ /* 0x000fca0007ffe0ff */
[----:B------:R1:W-:Y:S01]  /*17c0*/  STL.128 [R1+0x4e0], R20 ;  /* 0x0004e01401007387 */ /* 0x0003e20000100c00 */
[----:B---3--:R-:W-:-:S03]  /*17d0*/  IMAD.IADD R16, R23, 0x1, R16 ;  /* 0x0000000117107824 */ /* 0x008fc600078e0210 */
[----:B-1----:R-:W2:Y:S01]  /*17e0*/  LDL.128 R20, [R1+0x130] ;  /* 0x0001300001147983 */ /* 0x002ea20000100c00 */
[----:B------:R-:W-:-:S05]  /*17f0*/  IMAD.IADD R17, R17, 0x1, R16 ;  /* 0x0000000111117824 */ /* 0x000fca00078e0210 */
[----:B------:R-:W-:-:S05]  /*1800*/  IADD3 R18, PT, PT, R18, R17, RZ ;  /* 0x0000001112127210 */ /* 0x000fca0007ffe0ff */
[----:B------:R-:W-:-:S05]  /*1810*/  IMAD.IADD R19, R19, 0x1, R18 ;  /* 0x0000000113137824 */ /* 0x000fca00078e0212 */
[----:B------:R1:W-:Y:S01]  /*1820*/  STL.128 [R1+0x4f0], R16 ;  /* 0x0004f01001007387 */ /* 0x0003e20000100c00 */
[----:B----4-:R-:W-:-:S03]  /*1830*/  IMAD.IADD R4, R4, 0x1, R19 ;  /* 0x0000000104047824 */ /* 0x010fc600078e0213 */
[----:B-1----:R-:W3:Y:S02]  /*1840*/  LDL.128 R16, [R1+0x140] ;  /* 0x0001400001107983 */ /* 0x002ee40000100c00 */
[----:B------:R-:W-:-:S05]  /*1850*/  IADD3 R5, PT, PT, R4, R5, RZ ;  /* 0x0000000504057210 */ /* 0x000fca0007ffe0ff */
[----:B------:R-:W-:-:S04]  /*1860*/  IMAD.IADD R6, R5, 0x1, R6 ;  /* 0x0000000105067824 */ /* 0x000fc800078e0206 */
[----:B------:R-:W-:-:S05]  /*1870*/  IMAD.IADD R7, R6, 0x1, R7 ;  /* 0x0000000106077824 */ /* 0x000fca00078e0207 */
[----:B------:R1:W-:Y:S01]  /*1880*/  STL.128 [R1+0x500], R4 ;  /* 0x0005000401007387 */ /* 0x0003e20000100c00 */
[----:B-----5:R-:W-:-:S03]  /*1890*/  IADD3 R8, PT, PT, R7, R8, RZ ;  /* 0x0000000807087210 */ /* 0x020fc60007ffe0ff */
[----:B-1----:R-:W4:Y:S02]  /*18a0*/  LDL.128 R4, [R1+0x150] ;  /* 0x0001500001047983 */ /* 0x002f240000100c00 */
[----:B------:R-:W-:-:S04]  /*18b0*/  IMAD.IADD R9, R9, 0x1, R8 ;  /* 0x0000000109097824 */ /* 0x000fc800078e0208 */
[----:B------:R-:W-:-:S05]  /*18c0*/  IMAD.IADD R10, R10, 0x1, R9 ;  /* 0x000000010a0a7824 */ /* 0x000fca00078e0209 */
[----:B------:R-:W-:-:S05]  /*18d0*/  IADD3 R11, PT, PT, R11, R10, RZ ;  /* 0x0000000a0b0b7210 */ /* 0x000fca0007ffe0ff */
[----:B------:R1:W-:Y:S01]  /*18e0*/  STL.128 [R1+0x510], R8 ;  /* 0x0005100801007387 */ /* 0x0003e20000100c00 */
[----:B------:R-:W-:-:S04]  /*18f0*/  IMAD.IADD R24, R12, 0x1, R11 ;  /* 0x000000010c187824 */ /* 0x000fc800078e020b */
[----:B------:R-:W-:Y:S01]  /*1900*/  IMAD.IADD R25, R24, 0x1, R13 ;  /* 0x0000000118197824 */ /* 0x000fe200078e020d */
[----:B-1----:R-:W5:Y:S04]  /*1910*/  LDL.128 R8, [R1+0x160] ;  /* 0x0001600001087983 */ /* 0x002f680000100c00 */
[----:B------:R-:W-:-:S05]  /*1920*/  IADD3 R26, PT, PT, R25, R14, RZ ;  /* 0x0000000e191a7210 */ /* 0x000fca0007ffe0ff */
        /* <DEDUP_REMOVED lines=8> */
[----:B--2---:R-:W-:-:S05]  /*19b0*/  IMAD.IADD R20, R27, 0x1, R20 ;  /* 0x000000011b147824 */ /* 0x004fca00078e0214 */
[----:B------:R-:W-:-:S05]  /*19c0*/  IADD3 R21, PT, PT, R21, R20, RZ ;  /* 0x0000001415157210 */ /* 0x000fca0007ffe0ff */
[----:B------:R-:W-:-:S04]  /*19d0*/  IMAD.IADD R22, R22, 0x1, R21 ;  /* 0x0000000116167824 */ /* 0x000fc800078e0215 */
[----:B------:R-:W-:-:S05]  /*19e0*/  IMAD.IADD R23, R23, 0x1, R22 ;  /* 0x0000000117177824 */ /* 0x000fca00078e0216 */
[----:B------:R1:W-:Y:S01]  /*19f0*/  STL.128 [R1+0x530], R20 ;  /* 0x0005301401007387 */ /* 0x0003e20000100c00 */
[----:B---3--:R-:W-:-:S03]  /*1a00*/  IADD3 R16, PT, PT, R16, R23, RZ ;  /* 0x0000001710107210 */ /* 0x008fc60007ffe0ff */
[----:B-1----:R-:W2:Y:S02]  /*1a10*/  LDL.128 R20, [R1+0x180] ;  /* 0x0001800001147983 */ /* 0x002ea40000100c00 */
[----:B------:R-:W-:-:S04]  /*1a20*/  IMAD.IADD R17, R16, 0x1, R17 ;  /* 0x0000000110117824 */ /* 0x000fc800078e0211 */
[----:B------:R-:W-:-:S05]  /*1a30*/  IMAD.IADD R18, R17, 0x1, R18 ;  /* 0x0000000111127824 */ /* 0x000fca00078e0212 */
[----:B------:R-:W-:-:S05]  /*1a40*/  IADD3 R19, PT, PT, R18, R19, RZ ;  /* 0x0000001312137210 */ /* 0x000fca0007ffe0ff */
[----:B------:R1:W-:Y:S01]  /*1a50*/  STL.128 [R1+0x540], R16 ;  /* 0x0005401001007387 */ /* 0x0003e20000100c00 */
[----:B----4-:R-:W-:-:S03]  /*1a60*/  IMAD.IADD R4, R19, 0x1, R4 ;  /* 0x0000000113047824 */ /* 0x010fc600078e0204 */
[----:B-1----:R-:W3:Y:S01]  /*1a70*/  LDL.128 R16, [R1+0x190] ;  /* 0x0001900001107983 */ /* 0x002ee20000100c00 */
[----:B------:R-:W-:-:S05]  /*1a80*/  IMAD.IADD R5, R5, 0x1, R4 ;  /* 0x0000000105057824 */ /* 0x000fca00078e0204 */
[----:B------:R-:W-:-:S05]  /*1a90*/  IADD3 R6, PT, PT, R6, R5, RZ ;  /* 0x0000000506067210 */ /* 0x000fca0007ffe0ff */
[----:B------:R-:W-:-:S05]  /*1aa0*/  IMAD.IADD R7, R7, 0x1, R6 ;  /* 0x0000000107077824 */ /* 0x000fca00078e0206 */
[----:B------:R1:W-:Y:S01]  /*1ab0*/  STL.128 [R1+0x550], R4 ;  /* 0x0005500401007387 */ /* 0x0003e20000100c00 */
[----:B-----5:R-:W-:-:S03]  /*1ac0*/  IMAD.IADD R8, R8, 0x1, R7 ;  /* 0x0000000108087824 */ /* 0x020fc600078e0207 */
[----:B-1----:R-:W4:Y:S02]  /*1ad0*/  LDL.128 R4, [R1+0x1a0] ;  /* 0x0001a00001047983 */ /* 0x002f240000100c00 */
[----:B------:R-:W-:-:S05]  /*1ae0*/  IADD3 R9, PT, PT, R8, R9, RZ ;  /* 0x0000000908097210 */ /* 0x000fca0007ffe0ff */
[----:B------:R-:W-:-:S04]  /*1af0*/  IMAD.IADD R10, R9, 0x1, R10 ;  /* 0x00000001090a7824 */ /* 0x000fc800078e020a */
[----:B------:R-:W-:-:S05]  /*1b00*/  IMAD.IADD R11, R10, 0x1, R11 ;  /* 0x000000010a0b7824 */ /* 0x000fca00078e020b */
[----:B------:R1:W-:Y:S01]  /*1b10*/  STL.128 [R1+0x560], R8 ;  /* 0x0005600801007387 */ /* 0x0003e20000100c00 */
[----:B------:R-:W-:-:S05]  /*1b20*/  IADD3 R24, PT, PT, R11, R12, RZ ;  /* 0x0000000c0b187210 */ /* 0x000fca0007ffe0ff */
        /* <DEDUP_REMOVED lines=28> */
[----:B-----5:R-:W-:-:S03]  /*1cf0*/  IMAD.IADD R8, R7, 0x1, R8 ;  /* 0x0000000107087824 */ /* 0x020fc600078e0208 */
[----:B-1----:R-:W4:Y:S01]  /*1d00*/  LDL.128 R4, [R1+0x1f0] ;  /* 0x0001f00001047983 */ /* 0x002f220000100c00 */
[----:B------:R-:W-:-:S05]  /*1d10*/  IMAD.IADD R9, R9, 0x1, R8 ;  /* 0x0000000109097824 */ /* 0x000fca00078e0208 */
        /* <DEDUP_REMOVED lines=103> */
[----:B-1----:R-:W4:Y:S02]  /*2390*/  LDL.128 R4, [R1+0x2e0] ;  /* 0x0002e00001047983 */ /* 0x002f240000100c00 */
[----:B------:R-:W-:-:S05]  /*23a0*/  IADD3 R9, PT, PT, R8, R9, RZ ;  /* 0x0000000908097210 */ /* 0x000fca0007ffe0ff */
[----:B------:R-:W-:-:S05]  /*23b0*/  IMAD.IADD R10, R9, 0x1, R10 ;  /* 0x00000001090a7824 */ /* 0x000fca00078e020a */
[----:B------:R-:W-:-:S05]  /*23c0*/  IADD3 R11, PT, PT, R10, R11, RZ ;  /* 0x0000000b0a0b7210 */ /* 0x000fca0007ffe0ff */
[----:B------:R1:W-:Y:S01]  /*23d0*/  STL.128 [R1+0x6a0], R8 ;  /* 0x0006a00801007387 */ /* 0x0003e20000100c00 */
[----:B------:R-:W-:-:S05]  /*23e0*/  IMAD.IADD R24, R11, 0x1, R12 ;  /* 0x000000010b187824 */ /* 0x000fca00078e020c */
[----:B------:R-:W-:Y:S01]  /*23f0*/  IADD3 R25, PT, PT, R13, R24, RZ ;  /* 0x000000180d197210 */ /* 0x000fe20007ffe0ff */
[----:B-1----:R-:W5:Y:S04]  /*2400*/  LDL.128 R8, [R1+0x2f0] ;  /* 0x0002f00001087983 */ /* 0x002f680000100c00 */
        /* <DEDUP_REMOVED lines=11> */
[----:B------:R-:W-:-:S05]  /*24c0*/  IMAD.IADD R22, R21, 0x1, R22 ;  /* 0x0000000115167824 */ /* 0x000fca00078e0216 */
[----:B------:R-:W-:-:S05]  /*24d0*/  IADD3 R23, PT, PT, R22, R23, RZ ;  /* 0x0000001716177210 */ /* 0x000fca0007ffe0ff */
[----:B------:R1:W-:Y:S01]  /*24e0*/  STL.128 [R1+0x6c0], R20 ;  /* 0x0006c01401007387 */ /* 0x0003e20000100c00 */
[----:B---3--:R-:W-:-:S03]  /*24f0*/  IMAD.IADD R16, R23, 0x1, R16 ;  /* 0x0000000117107824 */ /* 0x008fc600078e0210 */
[----:B-1----:R-:W2:Y:S02]  /*2500*/  LDL.128 R20, [R1+0x310] ;  /* 0x0003100001147983 */ /* 0x002ea40000100c00 */
[----:B------:R-:W-:-:S05]  /*2510*/  IADD3 R17, PT, PT, R17, R16, RZ ;  /* 0x0000001011117210 */ /* 0x000fca0007ffe0ff */
[----:B------:R-:W-:-:S05]  /*2520*/  IMAD.IADD R18, R18, 0x1, R17 ;  /* 0x0000000112127824 */ /* 0x000fca00078e0211 */
[----:B------:R-:W-:-:S05]  /*2530*/  IADD3 R19, PT, PT, R19, R18, RZ ;  /* 0x0000001213137210 */ /* 0x000fca0007ffe0ff */
[----:B------:R1:W-:Y:S01]  /*2540*/  STL.128 [R1+0x6d0], R16 ;  /* 0x0006d01001007387 */ /* 0x0003e20000100c00 */
[----:B----4-:R-:W-:-:S03]  /*2550*/  IMAD.IADD R4, R4, 0x1, R19 ;  /* 0x0000000104047824 */ /* 0x010fc600078e0213 */
[----:B-1----:R-:W3:Y:S02]  /*2560*/  LDL.128 R16, [R1+0x320] ;  /* 0x0003200001107983 */ /* 0x002ee40000100c00 */
[----:B------:R-:W-:-:S05]  /*2570*/  IADD3 R5, PT, PT, R4, R5, RZ ;  /* 0x0000000504057210 */ /* 0x000fca0007ffe0ff */
        /* <DEDUP_REMOVED lines=43> */
[----:B------:R-:W-:Y:S01]  /*2830*/  IMAD.IADD R24, R11, 0x1, R12 ;  /* 0x000000010b187824 */ /* 0x000fe200078e020c */
[----:B------:R1:W-:Y:S04]  /*2840*/  STL.128 [R1+0x740], R8 ;  /* 0x0007400801007387 */ /* 0x0003e80000100c00 */
        /* <DEDUP_REMOVED lines=9> */
[----:B------:R-:W-:Y:S04]  /*28e0*/  STL.128 [R1+0x750], RZ ;  /* 0x000750ff01007387 */ /* 0x000fe80000100c00 */
[----:B------:R1:W-:Y:S01]  /*28f0*/  STL.128 [R1+0x750], R24 ;  /* 0x0007501801007387 */ /* 0x0003e20000100c00 */
[----:B--2---:R-:W-:-:S03]  /*2900*/  IMAD.IADD R20, R20, 0x1, R27 ;  /* 0x0000000114147824 */ /* 0x004fc600078e021b */
[----:B-1----:R-:W2:Y:S02]  /*2910*/  LDL.128 R24, [R1+0x3f0] ;  /* 0x0003f00001187983 */ /* 0x002ea40000100c00 */
[----:B------:R-:W-:-:S05]  /*2920*/  IADD3 R21, PT, PT, R20, R21, RZ ;  /* 0x0000001514157210 */ /* 0x000fca0007ffe0ff */
[----:B------:R-:W-:-:S05]  /*2930*/  IMAD.IADD R22, R21, 0x1, R22 ;  /* 0x0000000115167824 */ /* 0x000fca00078e0216 */
[----:B------:R-:W-:-:S05]  /*2940*/  IADD3 R23, PT, PT, R22, R23, RZ ;  /* 0x0000001716177210 */ /* 0x000fca0007ffe0ff */
[----:B------:R1:W-:Y:S01]  /*2950*/  STL.128 [R1+0x760], R20 ;  /* 0x0007601401007387 */ /* 0x0003e20000100c00 */
[----:B---3--:R-:W-:-:S03]  /*2960*/  IMAD.IADD R16, R23, 0x1, R16 ;  /* 0x0000000117107824 */ /* 0x008fc600078e0210 */
[----:B-1----:R-:W3:Y:S02]  /*2970*/  LDL.128 R20, [R1+0x3b0] ;  /* 0x0003b00001147983 */ /* 0x002ee40000100c00 */
[----:B------:R-:W-:-:S05]  /*2980*/  IADD3 R17, PT, PT, R17, R16, RZ ;  /* 0x0000001011117210 */ /* 0x000fca0007ffe0ff */
[----:B------:R-:W-:-:S05]  /*2990*/  IMAD.IADD R18, R18, 0x1, R17 ;  /* 0x0000000112127824 */ /* 0x000fca00078e0211 */
[----:B------:R-:W-:-:S05]  /*29a0*/  IADD3 R19, PT, PT, R19, R18, RZ ;  /* 0x0000001213137210 */ /* 0x000fca0007ffe0ff */
[----:B------:R1:W-:Y:S01]  /*29b0*/  STL.128 [R1+0x770], R16 ;  /* 0x0007701001007387 */ /* 0x0003e20000100c00 */
[----:B----4-:R-:W-:-:S03]  /*29c0*/  IMAD.IADD R4, R4, 0x1, R19 ;  /* 0x0000000104047824 */ /* 0x010fc600078e0213 */
[----:B-1----:R-:W4:Y:S02]  /*29d0*/  LDL.128 R16, [R1+0x3c0] ;  /* 0x0003c00001107983 */ /* 0x002f240000100c00 */
[----:B------:R-:W-:-:S05]  /*29e0*/  IADD3 R5, PT, PT, R4, R5, RZ ;  /* 0x0000000504057210 */ /* 0x000fca0007ffe0ff */
[----:B------:R-:W-:-:S05]  /*29f0*/  IMAD.IADD R6, R5, 0x1, R6 ;  /* 0x0000000105067824 */ /* 0x000fca00078e0206 */
[----:B------:R-:W-:-:S05]  /*2a00*/  IADD3 R7, PT, PT, R6, R7, RZ ;  /* 0x0000000706077210 */ /* 0x000fca0007ffe0ff */
[----:B------:R1:W-:Y:S01]  /*2a10*/  STL.128 [R1+0x780], R4 ;  /* 0x0007800401007387 */ /* 0x0003e20000100c00 */
[----:B-----5:R-:W-:-:S03]  /*2a20*/  IMAD.IADD R8, R7, 0x1, R8 ;  /* 0x0000000107087824 */ /* 0x020fc600078e0208 */
[----:B-1----:R-:W5:Y:S02]  /*2a30*/  LDL.128 R4, [R1+0x3d0] ;  /* 0x0003d00001047983 */ /* 0x002f640000100c00 */
[----:B------:R-:W-:-:S05]  /*2a40*/  IADD3 R9, PT, PT, R9, R8, RZ ;  /* 0x0000000809097210 */ /* 0x000fca0007ffe0ff */
[----:B------:R-:W-:-:S05]  /*2a50*/  IMAD.IADD R10, R10, 0x1, R9 ;  /* 0x000000010a0a7824 */ /* 0x000fca00078e0209 */
[----:B------:R-:W-:-:S05]  /*2a60*/  IADD3 R11, PT, PT, R11, R10, RZ ;  /* 0x0000000a0b0b7210 */ /* 0x000fca0007ffe0ff */
[----:B------:R-:W-:Y:S01]  /*2a70*/  IMAD.IADD R12, R12, 0x1, R11 ;  /* 0x000000010c0c7824 */ /* 0x000fe200078e020b */
[----:B------:R1:W-:Y:S04]  /*2a80*/  STL.128 [R1+0x790], R8 ;  /* 0x0007900801007387 */ /* 0x0003e80000100c00 */
[----:B-1----:R-:W2:Y:S01]  /*2a90*/  LDL.128 R8, [R1+0x3e0] ;  /* 0x0003e00001087983 */ /* 0x002ea20000100c00 */
[----:B------:R-:W-:-:S05]  /*2aa0*/  IADD3 R13, PT, PT, R12, R13, RZ ;  /* 0x0000000d0c0d7210 */ /* 0x000fca0007ffe0ff */
[----:B------:R-:W-:-:S05]  /*2ab0*/  IMAD.IADD R14, R13, 0x1, R14 ;  /* 0x000000010d0e7824 */ /* 0x000fca00078e020e */
[----:B------:R-:W-:Y:S02]  /*2ac0*/  IADD3 R15, PT, PT, R14, R15, RZ ;  /* 0x0000000f0e0f7210 */ /* 0x000fe40007ffe0ff */
[----:B------:R-:W-:Y:S01]  /*2ad0*/  IABS R28, R2 ;  /* 0x00000002001c7213 */ /* 0x000fe20000000000 */
[----:B------:R-:W-:Y:S04]  /*2ae0*/  STL.128 [R1+0x7a0], RZ ;  /* 0x0007a0ff01007387 */ /* 0x000fe80000100c00 */
[----:B------:R1:W-:Y:S02]  /*2af0*/  STL.128 [R1+0x7a0], R12 ;  /* 0x0007a00c01007387 */ /* 0x0003e40000100c00 */
[----:B-1----:R-:W1:Y:S08]  /*2b00*/  I2F.RP R14, R28 ;  /* 0x0000001c000e7306 */ /* 0x002e700000209400 */
[----:B-1----:R-:W1:Y:S01]  /*2b10*/  MUFU.RCP R12, R14 ;  /* 0x0000000e000c7308 */ /* 0x002e620000001000 */
[----:B------:R-:W-:Y:S04]  /*2b20*/  STL.128 [R1+0x7c0], RZ ;  /* 0x0007c0ff01007387 */ /* 0x000fe80000100c00 */
[----:B------:R-:W-:Y:S04]  /*2b30*/  STL.128 [R1+0x7d0], RZ ;  /* 0x0007d0ff01007387 */ /* 0x000fe80000100c00 */
[----:B------:R-:W-:Y:S01]  /*2b40*/  STL.128 [R1+0x7e0], RZ ;  /* 0x0007e0ff01007387 */ /* 0x000fe20000100c00 */
[----:B-1----:R-:W-:-:S03]  /*2b50*/  IADD3 R12, PT, PT, R12, 0xffffffe, RZ ;  /* 0x0ffffffe0c0c7810 */ /* 0x002fc60007ffe0ff */
[----:B------:R-:W-:Y:S01]  /*2b60*/  STL.128 [R1+0x7f0], RZ ;  /* 0x0007f0ff01007387 */ /* 0x000fe20000100c00 */
[----:B------:R1:W0:Y:S03]  /*2b70*/  F2I.FTZ.U32.TRUNC.NTZ R13, R12 ;  /* 0x0000000c000d7305 */ /* 0x000226000021f000 */
[----:B------:R-:W-:Y:S01]  /*2b80*/  STL.128 [R1+0x7b0], RZ ;  /* 0x0007b0ff01007387 */ /* 0x000fe20000100c00 */
[----:B------:R-:W-:Y:S01]  /*2b90*/  UMOV UR4, URZ ;  /* 0x000000ff00047c82 */ /* 0x000fe20008000000 */
[----:B-1----:R-:W-:Y:S02]  /*2ba0*/  IMAD.MOV.U32 R12, RZ, RZ, RZ ;  /* 0x000000ffff0c7224 */ /* 0x002fe400078e00ff */
[----:B---3--:R-:W-:-:S05]  /*2bb0*/  IMAD.IADD R20, R15, 0x1, R20 ;  /* 0x000000010f147824 */ /* 0x008fca00078e0214 */
[----:B------:R-:W-:-:S05]  /*2bc0*/  IADD3 R21, PT, PT, R21, R20, RZ ;  /* 0x0000001415157210 */ /* 0x000fca0007ffe0ff */
[----:B------:R-:W-:-:S05]  /*2bd0*/  IMAD.IADD R22, R22, 0x1, R21 ;  /* 0x0000000116167824 */ /* 0x000fca00078e0215 */
[----:B------:R-:W-:-:S05]  /*2be0*/  IADD3 R23, PT, PT, R23, R22, RZ ;  /* 0x0000001617177210 */ /* 0x000fca0007ffe0ff */
[----:B----4-:R-:W-:-:S05]  /*2bf0*/  IMAD.IADD R16, R16, 0x1, R23 ;  /* 0x0000000110107824 */ /* 0x010fca00078e0217 */
[----:B------:R-:W-:-:S05]  /*2c00*/  IADD3 R17, PT, PT, R16, R17, RZ ;  /* 0x0000001110117210 */ /* 0x000fca0007ffe0ff */
[----:B------:R-:W-:-:S05]  /*2c10*/  IMAD.IADD R18, R17, 0x1, R18 ;  /* 0x0000000111127824 */ /* 0x000fca00078e0212 */
[----:B------:R-:W-:-:S05]  /*2c20*/  IADD3 R19, PT, PT, R18, R19, RZ ;  /* 0x0000001312137210 */ /* 0x000fca0007ffe0ff */
[----:B-----5:R-:W-:-:S05]  /*2c30*/  IMAD.IADD R4, R19, 0x1, R4 ;  /* 0x0000000113047824 */ /* 0x020fca00078e0204 */
[----:B------:R-:W-:-:S05]  /*2c40*/  IADD3 R5, PT, PT, R5, R4, RZ ;  /* 0x0000000405057210 */ /* 0x000fca0007ffe0ff */
[----:B------:R-:W-:-:S05]  /*2c50*/  IMAD.IADD R6, R6, 0x1, R5 ;  /* 0x0000000106067824 */ /* 0x000fca00078e0205 */
[----:B------:R-:W-:-:S05]  /*2c60*/  IADD3 R7, PT, PT, R7, R6, RZ ;  /* 0x0000000607077210 */ /* 0x000fca0007ffe0ff */
[----:B--2---:R-:W-:-:S05]  /*2c70*/  IMAD.IADD R8, R8, 0x1, R7 ;  /* 0x0000000108087824 */ /* 0x004fca00078e0207 */
[----:B------:R-:W-:-:S05]  /*2c80*/  IADD3 R9, PT, PT, R8, R9, RZ ;  /* 0x0000000908097210 */ /* 0x000fca0007ffe0ff */
[----:B------:R-:W-:-:S05]  /*2c90*/  IMAD.IADD R10, R9, 0x1, R10 ;  /* 0x00000001090a7824 */ /* 0x000fca00078e020a */
[----:B------:R-:W-:-:S05]  /*2ca0*/  IADD3 R11, PT, PT, R10, R11, RZ ;  /* 0x0000000b0a0b7210 */ /* 0x000fca0007ffe0ff */
[----:B------:R-:W-:-:S04]  /*2cb0*/  IMAD.IADD R24, R11, 0x1, R24 ;  /* 0x000000010b187824 */ /* 0x000fc800078e0218 */
[----:B------:R-:W-:-:S05]  /*2cc0*/  IMAD.IADD R25, R25, 0x1, R24 ;  /* 0x0000000119197824 */ /* 0x000fca00078e0218 */
[----:B------:R-:W-:-:S05]  /*2cd0*/  IADD3 R26, PT, PT, R26, R25, RZ ;  /* 0x000000191a1a7210 */ /* 0x000fca0007ffe0ff */
[----:B------:R-:W-:Y:S01]  /*2ce0*/  IMAD.IADD R27, R27, 0x1, R26 ;  /* 0x000000011b1b7824 */ /* 0x000fe200078e021a */
[----:B------:R-:W-:Y:S04]  /*2cf0*/  STL.128 [R1+0x7c0], R16 ;  /* 0x0007c01001007387 */ /* 0x000fe80000100c00 */
[----:B------:R-:W-:Y:S04]  /*2d00*/  STL.128 [R1+0x7d0], R4 ;  /* 0x0007d00401007387 */ /* 0x000fe80000100c00 */
[----:B------:R-:W-:Y:S04]  /*2d10*/  STL.128 [R1+0x7e0], R8 ;  /* 0x0007e00801007387 */ /* 0x000fe80000100c00 */
[----:B------:R-:W-:Y:S04]  /*2d20*/  STL.128 [R1+0x7f0], R24 ;  /* 0x0007f01801007387 */ /* 0x000fe80000100c00 */
[----:B------:R0:W-:Y:S02]  /*2d30*/  STL.128 [R1+0x7b0], R20 ;  /* 0x0007b01401007387 */ /* 0x0001e40000100c00 */
[----:B0-----:R-:W-:-:S05]  /*2d40*/  IADD3 R21, PT, PT, RZ, -R13, RZ ;  /* 0x8000000dff157210 */ /* 0x001fca0007ffe0ff */
[----:B------:R-:W-:Y:S01]  /*2d50*/  IMAD R21, R21, R28, RZ ;  /* 0x0000001c15157224 */ /* 0x000fe200078e02ff */
[----:B------:R-:W-:-:S03]  /*2d60*/  IADD3 R20, PT, PT, R1, 0x420, RZ ;  /* 0x0000042001147810 */ /* 0x000fc60007ffe0ff */
[----:B------:R-:W-:-:S07]  /*2d70*/  IMAD.HI.U32 R21, R13, R21, R12 ;  /* 0x000000150d157227 */ /* 0x000fce00078e000c */
.L_x_9:
[----:B------:R-:W2:Y:S04]  /*2d80*/  LDL.128 R4, [R20+-0x20] ;  /* 0xffffe00014047983 */ /* 0x000ea80000100c00 */
[----:B------:R-:W3:Y:S04]  /*2d90*/  LDL.128 R8, [R20+-0x10] ;  /* 0xfffff00014087983 */ /* 0x000ee80000100c00 */
[----:B------:R-:W4:Y:S01]  /*2da0*/  LDL.128 R12, [R20] ;  /* 0x00000000140c7983 */ /* 0x000f220000100c00 */
[----:B------:R-:W-:-:S04]  /*2db0*/  IABS R22, R2 ;  /* 0x0000000200167213 */ /* 0x000fc80000000000 */
[----:B------:R-:W0:Y:S08]  /*2dc0*/  I2F.RP R18, R22 ;  /* 0x0000001600127306 */ /* 0x000e300000209400 */
[----:B0-----:R-:W0:Y:S02]  /*2dd0*/  MUFU.RCP R18, R18 ;  /* 0x0000001200127308 */ /* 0x001e240000001000 */
[----:B0-----:R-:W-:-:S06]  /*2de0*/  IADD3 R17, PT, PT, R18, 0xffffffe, RZ ;  /* 0x0ffffffe12117810 */ /* 0x001fcc0007ffe0ff */
[----:B------:R-:W0:Y:S01]  /*2df0*/  F2I.FTZ.U32.TRUNC.NTZ R17, R17 ;  /* 0x0000001100117305 */ /* 0x000e22000021f000 */
[----:B--2---:R-:W-:Y:S01]  /*2e00*/  IMAD R25, R4, 0xff, RZ ;  /* 0x000000ff04197824 */ /* 0x004fe200078e02ff */
[----:B------:R-:W-:Y:S01]  /*2e10*/  IABS R4, R2 ;  /* 0x0000000200047213 */ /* 0x000fe20000000000 */
[----:B------:R-:W-:-:S03]  /*2e20*/  IMAD R5, R5, 0xff, RZ ;  /* 0x000000ff05057824 */ /* 0x000fc600078e02ff */
[----:B------:R-:W-:Y:S01]  /*2e30*/  IABS R16, R25 ;  /* 0x0000001900107213 */ /* 0x000fe20000000000 */
[----:B------:R-:W-:Y:S01]  /*2e40*/  IMAD.MOV R4, RZ, RZ, -R4 ;  /* 0x000000ffff047224 */ /* 0x000fe200078e0a04 */
[----:B------:R-:W-:-:S03]  /*2e50*/  LOP3.LUT R25, R25, R2, RZ, 0x3c, !PT ;  /* 0x0000000219197212 */ /* 0x000fc600078e3cff */
[----:B------:R-:W-:Y:S01]  /*2e60*/  IMAD.HI.U32 R23, R21, R16, RZ ;  /* 0x0000001015177227 */ /* 0x000fe200078e00ff */
[----:B------:R-:W-:-:S03]  /*2e70*/  ISETP.GE.AND P2, PT, R25, RZ, PT ;  /* 0x000000ff1900720c */ /* 0x000fc60003f46270 */
[----:B------:R-:W-:Y:S02]  /*2e80*/  IMAD R19, R23, R4, R16 ;  /* 0x0000000417137224 */ /* 0x000fe400078e0210 */
[----:B0-----:R-:W-:Y:S02]  /*2e90*/  IMAD.MOV R21, RZ, RZ, -R17 ;  /* 0x000000ffff157224 */ /* 0x001fe400078e0a11 */
[----:B------:R-:W-:Y:S01]  /*2ea0*/  IMAD.MOV.U32 R16, RZ, RZ, RZ ;  /* 0x000000ffff107224 */ /* 0x000fe200078e00ff */
[----:B------:R-:W-:Y:S01]  /*2eb0*/  ISETP.GT.U32.AND P0, PT, R28, R19, PT ;  /* 0x000000131c00720c */ /* 0x000fe20003f04070 */
[----:B------:R-:W-:-:S04]  /*2ec0*/  IMAD R21, R21, R22, RZ ;  /* 0x0000001615157224 */ /* 0x000fc800078e02ff */
[----:B------:R-:W-:-:S08]  /*2ed0*/  IMAD.HI.U32 R21, R17, R21, R16 ;  /* 0x0000001511157227 */ /* 0x000fd000078e0010 */
[----:B------:R-:W-:Y:S01]  /*2ee0*/  @!P0 IADD3 R19, PT, PT, R19, -R22, RZ ;  /* 0x8000001613138210 */ /* 0x000fe20007ffe0ff */
[----:B------:R-:W-:-:S03]  /*2ef0*/  @!P0 VIADD R23, R23, 0x1 ;  /* 0x0000000117178836 */ /* 0x000fc60000000000 */
[----:B------:R-:W-:Y:S01]  /*2f00*/  ISETP.GE.U32.AND P1, PT, R19, R28, PT ;  /* 0x0000001c1300720c */ /* 0x000fe20003f26070 */
[----:B------:R-:W-:Y:S01]  /*2f10*/  IMAD R19, R6, 0xff, RZ ;  /* 0x000000ff06137824 */ /* 0x000fe200078e02ff */
[----:B------:R-:W-:Y:S01]  /*2f20*/  IABS R6, R5 ;  /* 0x0000000500067213 */ /* 0x000fe20000000000 */
[----:B------:R-:W-:-:S03]  /*2f30*/  IMAD.MOV.U32 R28, RZ, RZ, R22 ;  /* 0x000000ffff1c7224 */ /* 0x000fc600078e0016 */
[----:B------:R-:W-:Y:S02]  /*2f40*/  MOV R16, R6 ;  /* 0x0000000600107202 */ /* 0x000fe40000000f00 */
[----:B------:R-:W-:Y:S02]  /*2f50*/  IABS R29, R19 ;  /* 0x00000013001d7213 */ /* 0x000fe40000000000 */
[----:B------:R-:W-:Y:S01]  /*2f60*/  LOP3.LUT R6, R5, R2, RZ, 0x3c, !PT ;  /* 0x0000000205067212 */ /* 0x000fe200078e3cff */
[----:B------:R-:W-:Y:S01]  /*2f70*/  IMAD.HI.U32 R5, R21, R16, RZ ;  /* 0x0000001015057227 */ /* 0x000fe200078e00ff */
[----:B------:R-:W-:Y:S02]  /*2f80*/  LOP3.LUT R19, R19, R2, RZ, 0x3c, !PT ;  /* 0x0000000213137212 */ /* 0x000fe400078e3cff */
[----:B------:R-:W-:Y:S01]  /*2f90*/  @P1 IADD3 R23, PT, PT, R23, 0x1, RZ ;  /* 0x0000000117171810 */ /* 0x000fe20007ffe0ff */
[----:B------:R-:W-:Y:S01]  /*2fa0*/  IMAD R25, R5, R4, R16 ;  /* 0x0000000405197224 */ /* 0x000fe200078e0210 */
[----:B------:R-:W-:-:S02]  /*2fb0*/  ISETP.GE.AND P1, PT, R19, RZ, PT ;  /* 0x000000ff1300720c */ /* 0x000fc40003f26270 */
[----:B------:R-:W2:Y:S01]  /*2fc0*/  LDL.128 R16, [R20+0x10] ;  /* 0x0000100014107983 */ /* 0x000ea20000100c00 */
[----:B------:R-:W-:Y:S01]  /*2fd0*/  IMAD R27, R7, 0xff, RZ ;  /* 0x000000ff071b7824 */ /* 0x000fe200078e02ff */
[----:B------:R-:W-:Y:S02]  /*2fe0*/  ISETP.GT.U32.AND P6, PT, R28, R25, PT ;  /* 0x000000191c00720c */ /* 0x000fe40003fc4070 */
[----:B------:R-:W-:Y:S01]  /*2ff0*/  ISETP.GE.AND P0, PT, R6, RZ, PT ;  /* 0x000000ff0600720c */ /* 0x000fe20003f06270 */
[----:B------:R-:W-:Y:S01]  /*3000*/  IMAD.HI.U32 R6, R21, R29, RZ ;  /* 0x0000001d15067227 */ /* 0x000fe200078e00ff */
[----:B------:R-:W-:Y:S02]  /*3010*/  IABS R24, R27 ;  /* 0x0000001b00187213 */ /* 0x000fe40000000000 */
[----:B------:R-:W-:Y:S01]  /*3020*/  @!P2 IADD3 R23, PT, PT, -R23, RZ, RZ ;  /* 0x000000ff1717a210 */ /* 0x000fe20007ffe1ff */
[----:B------:R-:W-:Y:S02]  /*3030*/  IMAD R29, R6, R4, R29 ;  /* 0x00000004061d7224 */ /* 0x000fe400078e021d */
[----:B------:R-:W-:-:S04]  /*3040*/  IMAD.HI.U32 R7, R21, R24, RZ ;  /* 0x0000001815077227 */ /* 0x000fc800078e00ff */
[----:B------:R-:W-:-:S05]  /*3050*/  @!P6 IMAD.IADD R25, R25, 0x1, -R22 ;  /* 0x000000011919e824 */ /* 0x000fca00078e0a16 */
[----:B------:R-:W-:Y:S01]  /*3060*/  ISETP.GE.U32.AND P3, PT, R25, R28, PT ;  /* 0x0000001c1900720c */ /* 0x000fe20003f66070 */
[----:B------:R-:W-:-:S05]  /*3070*/  IMAD R25, R7, R4, R24 ;  /* 0x0000000407197224 */ /* 0x000fca00078e0218 */
[C---:B------:R-:W-:Y:S01]  /*3080*/  ISETP.GT.U32.AND P5, PT, R28.reuse, R25, PT ;  /* 0x000000191c00720c */ /* 0x040fe20003fa4070 */
[----:B------:R-:W-:Y:S01]  /*3090*/  @!P6 VIADD R5, R5, 0x1 ;  /* 0x000000010505e836 */ /* 0x000fe20000000000 */
[----:B------:R-:W-:Y:S02]  /*30a0*/  ISETP.GT.U32.AND P2, PT, R28, R29, PT ;  /* 0x0000001d1c00720c */ /* 0x000fe40003f44070 */
[----:B------:R-:W-:-:S03]  /*30b0*/  LOP3.LUT R27, R27, R2, RZ, 0x3c, !PT ;  /* 0x000000021b1b7212 */ /* 0x000fc600078e3cff */
[----:B------:R-:W-:-:S06]  /*30c0*/  @P3 VIADD R5, R5, 0x1 ;  /* 0x0000000105053836 */ /* 0x000fcc0000000000 */
[----:B------:R-:W-:-:S04]  /*30d0*/  @!P5 IADD3 R25, PT, PT, R25, -R22, RZ ;  /* 0x800000161919d210 */ /* 0x000fc80007ffe0ff */
[----:B------:R-:W-:Y:S01]  /*30e0*/  ISETP.GE.U32.AND P3, PT, R25, R28, PT ;  /* 0x0000001c1900720c */ /* 0x000fe20003f66070 */
[----:B---3--:R-:W-:Y:S01]  /*30f0*/  IMAD R25, R8, 0xff, RZ ;  /* 0x000000ff08197824 */ /* 0x008fe200078e02ff */
[----:B------:R-:W-:Y:S02]  /*3100*/  ISETP.GE.AND P6, PT, R27, RZ, PT ;  /* 0x000000ff1b00720c */ /* 0x000fe40003fc6270 */
[----:B------:R-:W-:Y:S01]  /*3110*/  @!P2 IADD3 R29, PT, PT, R29, -R22, RZ ;  /* 0x800000161d1da210 */ /* 0x000fe20007ffe0ff */
[----:B------:R-:W-:Y:S01]  /*3120*/  @!P5 VIADD R7, R7, 0x1 ;  /* 0x000000010707d836 */ /* 0x000fe20000000000 */
[----:B------:R-:W-:Y:S02]  /*3130*/  IABS R27, R25 ;  /* 0x00000019001b7213 */ /* 0x000fe40000000000 */
[----:B------:R-:W-:Y:S02]  /*3140*/  ISETP.GE.U32.AND P4, PT, R29, R28, PT ;  /* 0x0000001c1d00720c */ /* 0x000fe40003f86070 */
[----:B------:R-:W-:-:S03]  /*3150*/  LOP3.LUT R25, R25, R2, RZ, 0x3c, !PT ;  /* 0x0000000219197212 */ /* 0x000fc600078e3cff */
[----:B------:R-:W-:Y:S02]  /*3160*/  @P3 VIADD R7, R7, 0x1 ;  /* 0x0000000107073836 */ /* 0x000fe40000000000 */
[----:B------:R-:W-:Y:S01]  /*3170*/  IMAD.HI.U32 R8, R21, R27, RZ ;  /* 0x0000001b15087227 */ /* 0x000fe200078e00ff */
[----:B------:R-:W-:Y:S02]  /*3180*/  @!P2 IADD3 R6, PT, PT, R6, 0x1, RZ ;  /* 0x000000010606a810 */ /* 0x000fe40007ffe0ff */
[----:B------:R-:W-:Y:S02]  /*3190*/  @!P6 IADD3 R7, PT, PT, -R7, RZ, RZ ;  /* 0x000000ff0707e210 */ /* 0x000fe40007ffe1ff */
[----:B------:R-:W-:Y:S01]  /*31a0*/  ISETP.GE.AND P6, PT, R25, RZ, PT ;  /* 0x000000ff1900720c */ /* 0x000fe20003fc6270 */
[----:B------:R-:W-:Y:S02]  /*31b0*/  IMAD R25, R8, R4, R27 ;  /* 0x0000000408197224 */ /* 0x000fe400078e021b */
[----:B------:R-:W-:-:S02]  /*31c0*/  @P4 VIADD R6, R6, 0x1 ;  /* 0x0000000106064836 */ /* 0x000fc40000000000 */
[----:B------:R-:W-:Y:S01]  /*31d0*/  IMAD R9, R9, 0xff, RZ ;  /* 0x000000ff09097824 */ /* 0x000fe200078e02ff */
[----:B------:R-:W-:Y:S01]  /*31e0*/  ISETP.GT.U32.AND P4, PT, R28, R25, PT ;  /* 0x000000191c00720c */ /* 0x000fe20003f84070 */
[----:B------:R-:W-:-:S03]  /*31f0*/  IMAD R27, R10, 0xff, RZ ;  /* 0x000000ff0a1b7824 */ /* 0x000fc600078e02ff */
[-C--:B------:R-:W-:Y:S02]  /*3200*/  LOP3.LUT R10, R9, R2.reuse, RZ, 0x3c, !PT ;  /* 0x00000002090a7212 */ /* 0x080fe400078e3cff */
[----:B------:R-:W-:Y:S02]  /*3210*/  @!P0 IADD3 R5, PT, PT, -R5, RZ, RZ ;  /* 0x000000ff05058210 */ /* 0x000fe40007ffe1ff */
[----:B------:R-:W-:Y:S02]  /*3220*/  ISETP.GE.AND P0, PT, R10, RZ, PT ;  /* 0x000000ff0a00720c */ /* 0x000fe40003f06270 */
[----:B------:R-:W-:Y:S02]  /*3230*/  IABS R10, R9 ;  /* 0x00000009000a7213 */ /* 0x000fe40000000000 */
[----:B------:R-:W-:Y:S01]  /*3240*/  LOP3.LUT R9, R27, R2, RZ, 0x3c, !PT ;  /* 0x000000021b097212 */ /* 0x000fe200078e3cff */
[----:B------:R-:W-:Y:S01]  /*3250*/  @!P4 IMAD.IADD R25, R25, 0x1, -R22 ;  /* 0x000000011919c824 */ /* 0x000fe200078e0a16 */
[----:B------:R-:W-:-:S02]  /*3260*/  @!P1 IADD3 R6, PT, PT, -R6, RZ, RZ ;  /* 0x000000ff06069210 */ /* 0x000fc40007ffe1ff */
[----:B------:R-:W-:Y:S01]  /*3270*/  ISETP.GE.AND P1, PT, R9, RZ, PT ;  /* 0x000000ff0900720c */ /* 0x000fe20003f26270 */
[----:B------:R-:W-:Y:S01]  /*3280*/  IMAD.HI.U32 R9, R21, R10, RZ ;  /* 0x0000000a15097227 */ /* 0x000fe200078e00ff */
[----:B------:R-:W-:-:S03]  /*3290*/  ISETP.GE.U32.AND P5, PT, R25, R28, PT ;  /* 0x0000001c1900720c */ /* 0x000fc60003fa6070 */
[----:B------:R-:W-:Y:S01]  /*32a0*/  IMAD R25, R9, R4, R10 ;  /* 0x0000000409197224 */ /* 0x000fe200078e020a */
[----:B------:R-:W-:-:S04]  /*32b0*/  IABS R27, R27 ;  /* 0x0000001b001b7213 */ /* 0x000fc80000000000 */
[----:B------:R-:W-:Y:S01]  /*32c0*/  ISETP.GT.U32.AND P2, PT, R28, R25, PT ;  /* 0x000000191c00720c */ /* 0x000fe20003f44070 */
[----:B------:R-:W-:-:S04]  /*32d0*/  IMAD.HI.U32 R10, R21, R27, RZ ;  /* 0x0000001b150a7227 */ /* 0x000fc800078e00ff */
[----:B------:R-:W-:Y:S02]  /*32e0*/  IMAD R27, R10, R4, R27 ;  /* 0x000000040a1b7224 */ /* 0x000fe400078e021b */
[----:B------:R-:W-:-:S03]  /*32f0*/  @!P4 VIADD R8, R8, 0x1 ;  /* 0x000000010808c836 */ /* 0x000fc60000000000 */
[----:B------:R-:W-:-:S03]  /*3300*/  ISETP.GT.U32.AND P3, PT, R28, R27, PT ;  /* 0x0000001b1c00720c */ /* 0x000fc60003f64070 */
[----:B------:R-:W-:-:S04]  /*3310*/  @!P2 IADD3 R25, PT, PT, R25, -R22, RZ ;  /* 0x800000161919a210 */ /* 0x000fc80007ffe0ff */
[----:B------:R-:W-:Y:S01]  /*3320*/  ISETP.GE.U32.AND P4, PT, R25, R28, PT ;  /* 0x0000001c1900720c */ /* 0x000fe20003f86070 */
[----:B------:R-:W-:-:S05]  /*3330*/  IMAD R25, R11, 0xff, RZ ;  /* 0x000000ff0b197824 */ /* 0x000fca00078e02ff */
[----:B------:R-:W-:Y:S02]  /*3340*/  IABS R24, R25 ;  /* 0x0000001900187213 */ /* 0x000fe40000000000 */
[----:B------:R-:W-:Y:S01]  /*3350*/  @!P3 IADD3 R27, PT, PT, R27, -R22, RZ ;  /* 0x800000161b1bb210 */ /* 0x000fe20007ffe0ff */
[----:B------:R-:W-:Y:S02]  /*3360*/  @P5 VIADD R8, R8, 0x1 ;  /* 0x0000000108085836 */ /* 0x000fe40000000000 */
[----:B------:R-:W-:Y:S01]  /*3370*/  IMAD.HI.U32 R11, R21, R24, RZ ;  /* 0x00000018150b7227 */ /* 0x000fe200078e00ff */
[----:B------:R-:W-:-:S03]  /*3380*/  ISETP.GE.U32.AND P5, PT, R27, R28, PT ;  /* 0x0000001c1b00720c */ /* 0x000fc60003fa6070 */
[----:B------:R-:W-:Y:S01]  /*3390*/  IMAD R27, R11, R4, R24 ;  /* 0x000000040b1b7224 */ /* 0x000fe200078e0218 */
[----:B------:R-:W-:-:S04]  /*33a0*/  @!P6 IADD3 R8, PT, PT, -R8, RZ, RZ ;  /* 0x000000ff0808e210 */ /* 0x000fc80007ffe1ff */
[----:B------:R-:W-:Y:S02]  /*33b0*/  ISETP.GT.U32.AND P6, PT, R28, R27, PT ;  /* 0x0000001b1c00720c */ /* 0x000fe40003fc4070 */
[----:B------:R-:W-:Y:S01]  /*33c0*/  LOP3.LUT R25, R25, R2, RZ, 0x3c, !PT ;  /* 0x0000000219197212 */ /* 0x000fe200078e3cff */
[----:B------:R-:W-:-:S03]  /*33d0*/  @!P2 VIADD R9, R9, 0x1 ;  /* 0x000000010909a836 */ /* 0x000fc60000000000 */
[----:B------:R-:W-:Y:S01]  /*33e0*/  ISETP.GE.AND P2, PT, R25, RZ, PT ;  /* 0x000000ff1900720c */ /* 0x000fe20003f46270 */
[----:B----4-:R-:W-:Y:S02]  /*33f0*/  IMAD R25, R12, 0xff, RZ ;  /* 0x000000ff0c197824 */ /* 0x010fe400078e02ff */
[----:B------:R-:W-:-:S04]  /*3400*/  @P4 VIADD R9, R9, 0x1 ;  /* 0x0000000109094836 */ /* 0x000fc80000000000 */
[----:B------:R-:W-:-:S04]  /*3410*/  @!P6 IADD3 R27, PT, PT, R27, -R22, RZ ;  /* 0x800000161b1be210 */ /* 0x000fc80007ffe0ff */
[----:B------:R-:W-:Y:S02]  /*3420*/  ISETP.GE.U32.AND P4, PT, R27, R28, PT ;  /* 0x0000001c1b00720c */ /* 0x000fe40003f86070 */
[----:B------:R-:W-:Y:S02]  /*3430*/  IABS R27, R25 ;  /* 0x00000019001b7213 */ /* 0x000fe40000000000 */
[----:B------:R-:W-:Y:S01]  /*3440*/  LOP3.LUT R25, R25, R2, RZ, 0x3c, !PT ;  /* 0x0000000219197212 */ /* 0x000fe200078e3cff */
[----:B------:R-:W-:Y:S02]  /*3450*/  @!P6 VIADD R11, R11, 0x1 ;  /* 0x000000010b0be836 */ /* 0x000fe40000000000 */
[----:B------:R-:W-:Y:S01]  /*3460*/  IMAD.HI.U32 R12, R21, R27, RZ ;  /* 0x0000001b150c7227 */ /* 0x000fe200078e00ff */
[----:B------:R-:W-:-:S03]  /*3470*/  ISETP.GE.AND P6, PT, R25, RZ, PT ;  /* 0x000000ff1900720c */ /* 0x000fc60003fc6270 */
[----:B------:R-:W-:Y:S02]  /*3480*/  IMAD R25, R12, R4, R27 ;  /* 0x000000040c197224 */ /* 0x000fe400078e021b */
[----:B------:R-:W-:Y:S02]  /*3490*/  @P4 VIADD R11, R11, 0x1 ;  /* 0x000000010b0b4836 */ /* 0x000fe40000000000 */
[----:B------:R-:W-:Y:S01]  /*34a0*/  IMAD R13, R13, 0xff, RZ ;  /* 0x000000ff0d0d7824 */ /* 0x000fe200078e02ff */
[----:B------:R-:W-:Y:S01]  /*34b0*/  ISETP.GT.U32.AND P4, PT, R28, R25, PT ;  /* 0x000000191c00720c */ /* 0x000fe20003f84070 */
[----:B------:R-:W-:Y:S01]  /*34c0*/  IMAD R27, R14, 0xff, RZ ;  /* 0x000000ff0e1b7824 */ /* 0x000fe200078e02ff */
[----:B------:R-:W-:Y:S02]  /*34d0*/  @!P3 IADD3 R10, PT, PT, R10, 0x1, RZ ;  /* 0x000000010a0ab810 */ /* 0x000fe40007ffe0ff */
[----:B------:R-:W-:Y:S02]  /*34e0*/  LOP3.LUT R14, R13, R2, RZ, 0x3c, !PT ;  /* 0x000000020d0e7212 */ /* 0x000fe400078e3cff */
[----:B------:R-:W-:Y:S01]  /*34f0*/  @!P0 IADD3 R9, PT, PT, -R9, RZ, RZ ;  /* 0x000000ff09098210 */ /* 0x000fe20007ffe1ff */
[----:B------:R-:W-:Y:S01]  /*3500*/  @P5 VIADD R10, R10, 0x1 ;  /* 0x000000010a0a5836 */ /* 0x000fe20000000000 */
[----:B------:R-:W-:-:S02]  /*3510*/  ISETP.GE.AND P0, PT, R14, RZ, PT ;  /* 0x000000ff0e00720c */ /* 0x000fc40003f06270 */
[----:B------:R-:W-:Y:S02]  /*3520*/  IABS R14, R13 ;  /* 0x0000000d000e7213 */ /* 0x000fe40000000000 */
[----:B------:R-:W-:Y:S01]  /*3530*/  LOP3.LUT R13, R27, R2, RZ, 0x3c, !PT ;  /* 0x000000021b0d7212 */ /* 0x000fe200078e3cff */
[----:B------:R-:W-:Y:S01]  /*3540*/  @!P4 IMAD.IADD R25, R25, 0x1, -R22 ;  /* 0x000000011919c824 */ /* 0x000fe200078e0a16 */
[----:B------:R-:W-:Y:S02]  /*3550*/  @!P1 IADD3 R10, PT, PT, -R10, RZ, RZ ;  /* 0x000000ff0a0a9210 */ /* 0x000fe40007ffe1ff */
[----:B------:R-:W-:Y:S01]  /*3560*/  ISETP.GE.AND P1, PT, R13, RZ, PT ;  /* 0x000000ff0d00720c */ /* 0x000fe20003f26270 */
[----:B------:R-:W-:Y:S01]  /*3570*/  IMAD.HI.U32 R13, R21, R14, RZ ;  /* 0x0000000e150d7227 */ /* 0x000fe200078e00ff */
[----:B------:R-:W-:-:S03]  /*3580*/  ISETP.GE.U32.AND P5, PT, R25, R28, PT ;  /* 0x0000001c1900720c */ /* 0x000fc60003fa6070 */
[----:B------:R-:W-:Y:S01]  /*3590*/  IMAD R25, R13, R4, R14 ;  /* 0x000000040d197224 */ /* 0x000fe200078e020e */
[----:B------:R-:W-:Y:S02]  /*35a0*/  @!P2 IADD3 R11, PT, PT, -R11, RZ, RZ ;  /* 0x000000ff0b0ba210 */ /* 0x000fe40007ffe1ff */
[----:B------:R-:W-:Y:S02]  /*35b0*/  IABS R27, R27 ;  /* 0x0000001b001b7213 */ /* 0x000fe40000000000 */
[----:B------:R-:W-:-:S03]  /*35c0*/  ISETP.GT.U32.AND P2, PT, R28, R25, PT ;  /* 0x000000191c00720c */ /* 0x000fc60003f44070 */
[----:B------:R-:W-:-:S04]  /*35d0*/  IMAD.HI.U32 R14, R21, R27, RZ ;  /* 0x0000001b150e7227 */ /* 0x000fc800078e00ff */
[----:B------:R-:W-:Y:S02]  /*35e0*/  IMAD R27, R14, R4, R27 ;  /* 0x000000040e1b7224 */ /* 0x000fe400078e021b */
[----:B------:R-:W-:-:S03]  /*35f0*/  @!P4 VIADD R12, R12, 0x1 ;  /* 0x000000010c0cc836 */ /* 0x000fc60000000000 */
[----:B------:R-:W-:Y:S02]  /*3600*/  ISETP.GT.U32.AND P3, PT, R28, R27, PT ;  /* 0x0000001b1c00720c */ /* 0x000fe40003f64070 */
        /* <DEDUP_REMOVED lines=10> */
[----:B------:R-:W-:Y:S01]  /*36b0*/  ISETP.GT.U32.AND P6, PT, R28, R27, PT ;  /* 0x0000001b1c00720c */ /* 0x000fe20003fc4070 */
[----:B------:R-:W-:Y:S01]  /*36c0*/  @!P2 VIADD R13, R13, 0x1 ;  /* 0x000000010d0da836 */ /* 0x000fe20000000000 */
[----:B------:R-:W-:-:S03]  /*36d0*/  LOP3.LUT R25, R25, R2, RZ, 0x3c, !PT ;  /* 0x0000000219197212 */ /* 0x000fc600078e3cff */
[----:B------:R-:W-:Y:S01]  /*36e0*/  @P4 VIADD R13, R13, 0x1 ;  /* 0x000000010d0d4836 */ /* 0x000fe20000000000 */
[----:B------:R-:W-:-:S07]  /*36f0*/  ISETP.GE.AND P2, PT, R25, RZ, PT ;  /* 0x000000ff1900720c */ /* 0x000fce0003f46270 */
[----:B------:R-:W-:-:S04]  /*3700*/  @!P6 IADD3 R27, PT, PT, R27, -R22, RZ ;  /* 0x800000161b1be210 */ /* 0x000fc80007ffe0ff */
[----:B------:R-:W-:Y:S01]  /*3710*/  ISETP.GE.U32.AND P4, PT, R27, R28, PT ;  /* 0x0000001c1b00720c */ /* 0x000fe20003f86070 */
[----:B------:R-:W-:Y:S01]  /*3720*/  @!P6 VIADD R15, R15, 0x1 ;  /* 0x000000010f0fe836 */ /* 0x000fe20000000000 */
[----:B------:R-:W-:-:S11]  /*3730*/  @!P3 IADD3 R14, PT, PT, R14, 0x1, RZ ;  /* 0x000000010e0eb810 */ /* 0x000fd60007ffe0ff */
[----:B------:R-:W-:-:S05]  /*3740*/  @P4 VIADD R15, R15, 0x1 ;  /* 0x000000010f0f4836 */ /* 0x000fca0000000000 */
[----:B------:R-:W-:Y:S01]  /*3750*/  @!P2 IADD3 R15, PT, PT, -R15, RZ, RZ ;  /* 0x000000ff0f0fa210 */ /* 0x000fe20007ffe1ff */
[----:B------:R-:W-:Y:S02]  /*3760*/  @P5 VIADD R14, R14, 0x1 ;  /* 0x000000010e0e5836 */ /* 0x000fe40000000000 */
[----:B--2---:R-:W-:-:S05]  /*3770*/  IMAD R25, R16, 0xff, RZ ;  /* 0x000000ff10197824 */ /* 0x004fca00078e02ff */
[----:B------:R-:W-:Y:S02]  /*3780*/  IABS R27, R25 ;  /* 0x00000019001b7213 */ /* 0x000fe40000000000 */
[----:B------:R-:W-:-:S03]  /*3790*/  LOP3.LUT R25, R25, R2, RZ, 0x3c, !PT ;  /* 0x0000000219197212 */ /* 0x000fc600078e3cff */
[----:B------:R-:W-:Y:S01]  /*37a0*/  IMAD.HI.U32 R16, R21, R27, RZ ;  /* 0x0000001b15107227 */ /* 0x000fe200078e00ff */
[----:B------:R-:W-:-:S03]  /*37b0*/  ISETP.GE.AND P6, PT, R25, RZ, PT ;  /* 0x000000ff1900720c */ /* 0x000fc60003fc6270 */
[----:B------:R-:W-:Y:S02]  /*37c0*/  IMAD R25, R16, R4, R27 ;  /* 0x0000000410197224 */ /* 0x000fe400078e021b */
[----:B------:R-:W-:-:S03]  /*37d0*/  IMAD R17, R17, 0xff, RZ ;  /* 0x000000ff11117824 */ /* 0x000fc600078e02ff */
[----:B------:R-:W-:Y:S01]  /*37e0*/  ISETP.GT.U32.AND P2, PT, R28, R25, PT ;  /* 0x000000191c00720c */ /* 0x000fe20003f44070 */
[----:B------:R-:W-:Y:S01]  /*37f0*/  IMAD R27, R18, 0xff, RZ ;  /* 0x000000ff121b7824 */ /* 0x000fe200078e02ff */
[----:B------:R-:W-:-:S04]  /*3800*/  LOP3.LUT R18, R17, R2, RZ, 0x3c, !PT ;  /* 0x0000000211127212 */ /* 0x000fc800078e3cff */
[----:B------:R-:W-:Y:S02]  /*3810*/  ISETP.GE.AND P3, PT, R18, RZ, PT ;  /* 0x000000ff1200720c */ /* 0x000fe40003f66270 */
[----:B------:R-:W-:Y:S02]  /*3820*/  IABS R18, R17 ;  /* 0x0000001100127213 */ /* 0x000fe40000000000 */
[----:B------:R-:W-:Y:S02]  /*3830*/  LOP3.LUT R17, R27, R2, RZ, 0x3c, !PT ;  /* 0x000000021b117212 */ /* 0x000fe400078e3cff */
[----:B------:R-:W-:Y:S01]  /*3840*/  @!P1 IADD3 R14, PT, PT, -R14, RZ, RZ ;  /* 0x000000ff0e0e9210 */ /* 0x000fe20007ffe1ff */
[----:B------:R-:W-:Y:S01]  /*3850*/  @!P2 IMAD.IADD R25, R25, 0x1, -R22 ;  /* 0x000000011919a824 */ /* 0x000fe200078e0a16 */
[----:B------:R-:W-:Y:S01]  /*3860*/  ISETP.GE.AND P1, PT, R17, RZ, PT ;  /* 0x000000ff1100720c */ /* 0x000fe20003f26270 */
[----:B------:R-:W-:Y:S01]  /*3870*/  IMAD.HI.U32 R17, R21, R18, RZ ;  /* 0x0000001215117227 */ /* 0x000fe200078e00ff */
[----:B------:R-:W-:-:S02]  /*3880*/  @!P0 IADD3 R13, PT, PT, -R13, RZ, RZ ;  /* 0x000000ff0d0d8210 */ /* 0x000fc40007ffe1ff */
[----:B------:R-:W-:Y:S01]  /*3890*/  ISETP.GE.U32.AND P0, PT, R25, R28, PT ;  /* 0x0000001c1900720c */ /* 0x000fe20003f06070 */
        /* <DEDUP_REMOVED lines=18> */
[----:B------:R-:W-:Y:S02]  /*39c0*/  @!P5 IADD3 R17, PT, PT, R17, 0x1, RZ ;  /* 0x000000011111d810 */ /* 0x000fe40007ffe0ff */
[----:B------:R-:W-:-:S09]  /*39d0*/  LOP3.LUT R25, R25, R2, RZ, 0x3c, !PT ;  /* 0x0000000219197212 */ /* 0x000fd200078e3cff */
[----:B------:R-:W-:Y:S02]  /*39e0*/  @!P6 IMAD.IADD R27, R27, 0x1, -R22 ;  /* 0x000000011b1be824 */ /* 0x000fe400078e0a16 */
[----:B------:R-:W-:-:S03]  /*39f0*/  @P2 VIADD R17, R17, 0x1 ;  /* 0x0000000111112836 */ /* 0x000fc60000000000 */
[----:B------:R-:W-:Y:S02]  /*3a00*/  ISETP.GE.U32.AND P5, PT, R27, R28, PT ;  /* 0x0000001c1b00720c */ /* 0x000fe40003fa6070 */
[----:B------:R-:W-:Y:S02]  /*3a10*/  ISETP.GE.AND P2, PT, R25, RZ, PT ;  /* 0x000000ff1900720c */ /* 0x000fe40003f46270 */
[----:B------:R-:W-:Y:S02]  /*3a20*/  @!P4 IADD3 R18, PT, PT, R18, 0x1, RZ ;  /* 0x000000011212c810 */ /* 0x000fe40007ffe0ff */
[----:B------:R-:W-:Y:S01]  /*3a30*/  @!P6 IADD3 R19, PT, PT, R19, 0x1, RZ ;  /* 0x000000011313e810 */ /* 0x000fe20007ffe0ff */
[----:B------:R-:W-:Y:S02]  /*3a40*/  UIADD3 UR4, UPT, UPT, UR4, 0x10, URZ ;  /* 0x0000001004047890 */ /* 0x000fe4000fffe0ff */
[----:B------:R-:W-:-:S04]  /*3a50*/  @P0 VIADD R18, R18, 0x1 ;  /* 0x0000000112120836 */ /* 0x000fc80000000000 */
[----:B------:R-:W-:Y:S01]  /*3a60*/  @P5 IADD3 R19, PT, PT, R19, 0x1, RZ ;  /* 0x0000000113135810 */ /* 0x000fe20007ffe0ff */
[----:B------:R-:W-:Y:S01]  /*3a70*/  @!P3 IMAD.MOV R17, RZ, RZ, -R17 ;  /* 0x000000ffff11b224 */ /* 0x000fe200078e0a11 */
[----:B------:R-:W-:Y:S01]  /*3a80*/  UISETP.NE.AND UP0, UPT, UR4, 0x100, UPT ;  /* 0x000001000400788c */ /* 0x000fe2000bf05270 */
[----:B------:R-:W-:Y:S01]  /*3a90*/  @!P1 IMAD.MOV R18, RZ, RZ, -R18 ;  /* 0x000000ffff129224 */ /* 0x000fe200078e0a12 */
[----:B------:R-:W-:Y:S02]  /*3aa0*/  ISETP.NE.AND P0, PT, R2, RZ, PT ;  /* 0x000000ff0200720c */ /* 0x000fe40003f05270 */
[----:B------:R-:W-:Y:S02]  /*3ab0*/  LOP3.LUT R22, RZ, R2, RZ, 0x33, !PT ;  /* 0x00000002ff167212 */ /* 0x000fe400078e33ff */
[----:B------:R-:W-:Y:S02]  /*3ac0*/  @!P2 IADD3 R19, PT, PT, -R19, RZ, RZ ;  /* 0x000000ff1313a210 */ /* 0x000fe40007ffe1ff */
[----:B------:R-:W-:-:S02]  /*3ad0*/  SEL R4, R22, R23, !P0 ;  /* 0x0000001716047207 */ /* 0x000fc40004000000 */
[C---:B------:R-:W-:Y:S02]  /*3ae0*/  SEL R5, R22.reuse, R5, !P0 ;  /* 0x0000000516057207 */ /* 0x040fe40004000000 */
[C---:B------:R-:W-:Y:S02]  /*3af0*/  SEL R6, R22.reuse, R6, !P0 ;  /* 0x0000000616067207 */ /* 0x040fe40004000000 */
[C---:B------:R-:W-:Y:S02]  /*3b00*/  SEL R7, R22.reuse, R7, !P0 ;  /* 0x0000000716077207 */ /* 0x040fe40004000000 */
[C---:B------:R-:W-:Y:S02]  /*3b10*/  SEL R8, R22.reuse, R8, !P0 ;  /* 0x0000000816087207 */ /* 0x040fe40004000000 */
[C---:B------:R-:W-:Y:S02]  /*3b20*/  SEL R9, R22.reuse, R9, !P0 ;  /* 0x0000000916097207 */ /* 0x040fe40004000000 */
        /* <DEDUP_REMOVED lines=9> */
[----:B------:R-:W-:Y:S01]  /*3bc0*/  SEL R19, R22, R19, !P0 ;  /* 0x0000001316137207 */ /* 0x000fe20004000000 */
[----:B------:R-:W-:Y:S04]  /*3bd0*/  STL.128 [R20+-0x20], R4 ;  /* 0xffffe00414007387 */ /* 0x000fe80000100c00 */
[----:B------:R-:W-:Y:S04]  /*3be0*/  STL.128 [R20+-0x10], R8 ;  /* 0xfffff00814007387 */ /* 0x000fe80000100c00 */
[----:B------:R-:W-:Y:S04]  /*3bf0*/  STL.128 [R20], R12 ;  /* 0x0000000c14007387 */ /* 0x000fe80000100c00 */
[----:B------:R0:W-:Y:S02]  /*3c00*/  STL.128 [R20+0x10], R16 ;  /* 0x0000101014007387 */ /* 0x0001e40000100c00 */
[----:B0-----:R-:W-:Y:S01]  /*3c10*/  VIADD R20, R20, 0x40 ;  /* 0x0000004014147836 */ /* 0x001fe20000000000 */
[----:B------:R-:W-:Y:S06]  /*3c20*/  BRA.U UP0, `(.L_x_9) ;  /* 0xfffffff100547547 */ /* 0x000fec000b83ffff */
[----:B------:R-:W0:Y:S02]  /*3c30*/  LDC.64 R4, c[0x0][0x380] ;  /* 0x0000e000ff047b82 */ /* 0x000e240000000a00 */
[----:B0-----:R-:W-:-:S05]  /*3c40*/  IMAD.WIDE R4, R3, 0xc, R4 ;  /* 0x0000000c03047825 */ /* 0x001fca00078e0204 */
[----:B------:R-:W2:Y:S04]  /*3c50*/  LDG.E R2, desc[UR6][R4.64] ;  /* 0x0000000604027981 */ /* 0x000ea8000c1e1900 */
[----:B------:R-:W2:Y:S04]  /*3c60*/  LDG.E R7, desc[UR6][R4.64+0x4] ;  /* 0x0000040604077981 */ /* 0x000ea8000c1e1900 */
[----:B------:R-:W2:Y:S02]  /*3c70*/  LDG.E R6, desc[UR6][R4.64+0x8] ;  /* 0x0000080604067981 */ /* 0x000ea4000c1e1900 */
[----:B--2---:R-:W-:-:S05]  /*3c80*/  IADD3 R2, PT, PT, R6, R7, R2 ;  /* 0x0000000706027210 */ /* 0x004fca0007ffe002 */
[----:B------:R-:W-:-:S05]  /*3c90*/  IMAD.HI.U32 R2, R2, -0x55555555, RZ ;  /* 0xaaaaaaab02027827 */ /* 0x000fca00078e00ff */
[----:B------:R-:W-:-:S04]  /*3ca0*/  SHF.R.U32.HI R7, RZ, 0x1, R2 ;  /* 0x00000001ff077819 */ /* 0x000fc80000011602 */
[----:B------:R-:W-:Y:S02]  /*3cb0*/  LEA R0, R7, R0, 0x2 ;  /* 0x0000000007007211 */ /* 0x000fe400078e10ff */
[----:B------:R-:W0:Y:S03]  /*3cc0*/  LDC.64 R6, c[0x0][0x388] ;  /* 0x0000e200ff067b82 */ /* 0x000e260000000a00 */
[----:B------:R-:W2:Y:S01]  /*3cd0*/  LDL R9, [R0] ;  /* 0x0000000000097983 */ /* 0x000ea20000100800 */
[----:B0-----:R-:W-:-:S05]  /*3ce0*/  IMAD.WIDE R2, R3, 0xc, R6 ;  /* 0x0000000c03027825 */ /* 0x001fca00078e0206 */
[----:B--2---:R-:W-:Y:S04]  /*3cf0*/  STG.E desc[UR6][R2.64], R9 ;  /* 0x0000000902007986 */ /* 0x004fe8000c101906 */
[----:B------:R-:W-:Y:S04]  /*3d00*/  STG.E desc[UR6][R2.64+0x4], R9 ;  /* 0x0000040902007986 */ /* 0x000fe8000c101906 */
[----:B------:R-:W-:Y:S01]  /*3d10*/  STG.E desc[UR6][R2.64+0x8], R9 ;  /* 0x0000080902007986 */ /* 0x000fe2000c101906 */
[----:B------:R-:W-:Y:S05]  /*3d20*/  EXIT ;  /* 0x000000000000794d */ /* 0x000fea0003800000 */
.L_x_10:
        /* <DEDUP_REMOVED lines=13> */
.L_x_14:


//--------------------- .text._Z14denoise_kernelP3rgbS0_ii --------------------------
	.section	.text._Z14denoise_kernelP3rgbS0_ii,"ax",@progbits
	.align	128
        .global         _Z14denoise_kernelP3rgbS0_ii
        .type           _Z14denoise_kernelP3rgbS0_ii,@function
        .size           _Z14denoise_kernelP3rgbS0_ii,(.L_x_15 - _Z14denoise_kernelP3rgbS0_ii)
        .other          _Z14denoise_kernelP3rgbS0_ii,@"STO_CUDA_ENTRY STV_DEFAULT"
_Z14denoise_kernelP3rgbS0_ii:
.text._Z14denoise_kernelP3rgbS0_ii:
        /* <DEDUP_REMOVED lines=8> */
[----:B0-----:R-:W-:-:S05]  /*0080*/  IMAD R0, R0, UR5, R5 ;  /* 0x0000000500007c24 */ /* 0x001fca000f8e0205 */
[----:B------:R-:W-:Y:S01]  /*0090*/  ISETP.NE.AND P0, PT, R0, RZ, PT ;  /* 0x000000ff0000720c */ /* 0x000fe20003f05270 */
[----:B-1----:R-:W-:-:S05]  /*00a0*/  IMAD R3, R3, UR4, R2 ;  /* 0x0000000403037c24 */ /* 0x002fca000f8e0202 */
[----:B------:R-:W-:Y:S01]  /*00b0*/  ISETP.LT.OR P0, PT, R3, 0x1, !P0 ;  /* 0x000000010300780c */ /* 0x000fe20004701670 */
[----:B--2---:R-:W-:Y:S02]  /*00c0*/  VIADD R2, R6, 0xffffffff ;  /* 0xffffffff06027836 */ /* 0x004fe40000000000 */
[----:B------:R-:W-:-:S03]  /*00d0*/  VIADD R7, R7, 0xffffffff ;  /* 0xffffffff07077836 */ /* 0x000fc60000000000 */
[----:B------:R-:W-:-:S04]  /*00e0*/  ISETP.GE.OR P0, PT, R3, R2, P0 ;  /* 0x000000020300720c */ /* 0x000fc80000706670 */
[----:B------:R-:W-:-:S13]  /*00f0*/  ISETP.GE.OR P0, PT, R0, R7, P0 ;  /* 0x000000070000720c */ /* 0x000fda0000706670 */
[----:B------:R-:W-:Y:S05]  /*0100*/  @P0 EXIT ;  /* 0x000000000000094d */ /* 0x000fea0003800000 */
[----:B------:R-:W0:Y:S01]  /*0110*/  LDC.64 R4, c[0x0][0x380] ;  /* 0x0000e000ff047b82 */ /* 0x000e220000000a00 */
[----:B------:R-:W1:Y:S01]  /*0120*/  LDCU.64 UR4, c[0x0][0x358] ;  /* 0x00006b00ff0477ac */ /* 0x000e620008000a00 */
[----:B------:R-:W-:-:S04]  /*0130*/  IMAD R11, R0, R6, R3 ;  /* 0x00000006000b7224 */ /* 0x000fc800078e0203 */
[C---:B------:R-:W-:Y:S02]  /*0140*/  IMAD.IADD R7, R11.reuse, 0x1, -R6 ;  /* 0x000000010b077824 */ /* 0x040fe400078e0a06 */
[----:B0-----:R-:W-:-:S04]  /*0150*/  IMAD.WIDE R2, R11, 0xc, R4 ;  /* 0x0000000c0b027825 */ /* 0x001fc800078e0204 */
[----:B------:R-:W-:Y:S01]  /*0160*/  IMAD.WIDE R4, R7, 0xc, R4 ;  /* 0x0000000c07047825 */ /* 0x000fe200078e0204 */
[----:B-1----:R-:W2:Y:S04]  /*0170*/  LDG.E R0, desc[UR4][R2.64] ;  /* 0x0000000402007981 */ /* 0x002ea8000c1e1900 */
[----:B------:R-:W2:Y:S01]  /*0180*/  LDG.E R9, desc[UR4][R2.64+-0xc] ;  /* 0xfffff40402097981 */ /* 0x000ea2000c1e1900 */
[----:B------:R-:W-:-:S03]  /*0190*/  IMAD.WIDE R6, R6, 0xc, R2 ;  /* 0x0000000c06067825 */ /* 0x000fc600078e0202 */
[----:B------:R-:W3:Y:S04]  /*01a0*/  LDG.E R13, desc[UR4][R2.64+0xc] ;  /* 0x00000c04020d7981 */ /* 0x000ee8000c1e1900 */
[----:B------:R-:W3:Y:S04]  /*01b0*/  LDG.E R10, desc[UR4][R4.64] ;  /* 0x00000004040a7981 */ /* 0x000ee8000c1e1900 */
[----:B------:R-:W4:Y:S04]  /*01c0*/  LDG.E R15, desc[UR4][R4.64+0xc] ;  /* 0x00000c04040f7981 */ /* 0x000f28000c1e1900 */
[----:B------:R-:W4:Y:S04]  /*01d0*/  LDG.E R12, desc[UR4][R4.64+-0xc] ;  /* 0xfffff404040c7981 */ /* 0x000f28000c1e1900 */
[----:B------:R-:W5:Y:S04]  /*01e0*/  LDG.E R17, desc[UR4][R6.64] ;  /* 0x0000000406117981 */ /* 0x000f68000c1e1900 */
[----:B------:R-:W5:Y:S04]  /*01f0*/  LDG.E R14, desc[UR4][R6.64+0xc] ;  /* 0x00000c04060e7981 */ /* 0x000f68000c1e1900 */
[----:B------:R-:W5:Y:S01]  /*0200*/  LDG.E R19, desc[UR4][R6.64+-0xc] ;  /* 0xfffff40406137981 */ /* 0x000f62000c1e1900 */
[----:B--2---:R-:W-:-:S02]  /*0210*/  LEA R0, R0, R9, 0x1 ;  /* 0x0000000900007211 */ /* 0x004fc400078e08ff */
[----:B------:R-:W0:Y:S02]  /*0220*/  LDC.64 R8, c[0x0][0x388] ;  /* 0x0000e200ff087b82 */ /* 0x000e240000000a00 */
[----:B---3--:R-:W-:-:S04]  /*0230*/  IADD3 R0, PT, PT, R10, R0, R13 ;  /* 0x000000000a007210 */ /* 0x008fc80007ffe00d */
[----:B----4-:R-:W-:-:S04]  /*0240*/  IADD3 R0, PT, PT, R12, R0, R15 ;  /* 0x000000000c007210 */ /* 0x010fc80007ffe00f */
[----:B-----5:R-:W-:Y:S01]  /*0250*/  IADD3 R0, PT, PT, R14, R0, R17 ;  /* 0x000000000e007210 */ /* 0x020fe20007ffe011 */
[----:B0-----:R-:W-:-:S04]  /*0260*/  IMAD.WIDE R8, R11, 0xc, R8 ;  /* 0x0000000c0b087825 */ /* 0x001fc800078e0208 */
[----:B------:R-:W-:-:S04]  /*0270*/  IMAD.IADD R0, R0, 0x1, R19 ;  /* 0x0000000100007824 */ /* 0x000fc800078e0213 */
[----:B------:R-:W-:-:S05]  /*0280*/  IMAD.HI.U32 R0, R0, -0x33333333, RZ ;  /* 0xcccccccd00007827 */ /* 0x000fca00078e00ff */
[----:B------:R-:W-:-:S05]  /*0290*/  SHF.R.U32.HI R11, RZ, 0x3, R0 ;  /* 0x00000003ff0b7819 */ /* 0x000fca0000011600 */
[----:B------:R0:W-:Y:S04]  /*02a0*/  STG.E desc[UR4][R8.64], R11 ;  /* 0x0000000b08007986 */ /* 0x0001e8000c101904 */
        /* <DEDUP_REMOVED lines=9> */
[----:B--2---:R-:W-:-:S05]  /*0340*/  IMAD R0, R0, 0x2, R13 ;  /* 0x0000000200007824 */ /* 0x004fca00078e020d */
[----:B---3--:R-:W-:-:S04]  /*0350*/  IADD3 R0, PT, PT, R10, R0, R15 ;  /* 0x000000000a007210 */ /* 0x008fc80007ffe00f */
[----:B----4-:R-:W-:-:S04]  /*0360*/  IADD3 R0, PT, PT, R12, R0, R17 ;  /* 0x000000000c007210 */ /* 0x010fc80007ffe011 */
[----:B-----5:R-:W-:-:S04]  /*0370*/  IADD3 R0, PT, PT, R14, R0, R19 ;  /* 0x000000000e007210 */ /* 0x020fc80007ffe013 */
[----:B------:R-:W-:-:S05]  /*0380*/  IADD3 R0, PT, PT, R0, R21, RZ ;  /* 0x0000001500007210 */ /* 0x000fca0007ffe0ff */
[----:B------:R-:W-:-:S05]  /*0390*/  IMAD.HI.U32 R0, R0, -0x33333333, RZ ;  /* 0xcccccccd00007827 */ /* 0x000fca00078e00ff */
[----:B0-----:R-:W-:-:S05]  /*03a0*/  SHF.R.U32.HI R11, RZ, 0x3, R0 ;  /* 0x00000003ff0b7819 */ /* 0x001fca0000011600 */
[----:B------:R-:W-:Y:S04]  /*03b0*/  STG.E desc[UR4][R8.64+0x4], R11 ;  /* 0x0000040b08007986 */ /* 0x000fe8000c101904 */
        /* <DEDUP_REMOVED lines=15> */
[----:B------:R-:W-:-:S05]  /*04b0*/  SHF.R.U32.HI R3, RZ, 0x3, R0 ;  /* 0x00000003ff037819 */ /* 0x000fca0000011600 */
[----:B------:R-:W-:Y:S01]  /*04c0*/  STG.E desc[UR4][R8.64+0x8], R3 ;  /* 0x0000080308007986 */ /* 0x000fe2000c101904 */
[----:B------:R-:W-:Y:S05]  /*04d0*/  EXIT ;  /* 0x000000000000794d */ /* 0x000fea0003800000 */
.L_x_11:
        /* <DEDUP_REMOVED lines=10> */
.L_x_15:


//--------------------- .nv.global.init           --------------------------
	.section	.nv.global.init,"aw",@progbits
.nv.global.init:
	.type		$str,@object
	.size		$str,(.L_0 - $str)
$str:
        /*0000*/ 	.byte	0x54, 0x68, 0x72, 0x65, 0x61, 0x64, 0x20, 0x25, 0x64, 0x20, 0x25, 0x64, 0x00
.L_0:


//--------------------- .nv.shared.reserved.0     --------------------------
	.section	.nv.shared.reserved.0,"aw",@nobits
	.weak		__nv_reservedSMEM_offset_0_alias
	.size		__nv_reservedSMEM_offset_0_alias, 0, 64
	.other		__nv_reservedSMEM_offset_0_alias,@"STO_CUDA_RESERVED_SHARED STV_DEFAULT"
__nv_reservedSMEM_offset_0_alias:
	.zero		0
	.zero		64


//--------------------- .nv.constant0._Z23image_sharpening_kernelP3rgbS0_ii --------------------------
	.section	.nv.constant0._Z23image_sharpening_kernelP3rgbS0_ii,"a",@progbits
	.sectionflags	@""
	.align	4
.nv.constant0._Z23image_sharpening_kernelP3rgbS0_ii:
	.zero		920


//--------------------- .nv.constant0._Z29contrastEnhancementLuminosityP3rgbS0_ii --------------------------
	.section	.nv.constant0._Z29contrastEnhancementLuminosityP3rgbS0_ii,"a",@progbits
	.sectionflags	@""
	.align	4
.nv.constant0._Z29contrastEnhancementLuminosityP3rgbS0_ii:
	.zero		920


//--------------------- .nv.constant0._Z29histogram_equalization_kernelP3rgbS0_ii --------------------------
	.section	.nv.constant0._Z29histogram_equalization_kernelP3rgbS0_ii,"a",@progbits
	.sectionflags	@""
	.align	4
.nv.constant0._Z29histogram_equalization_kernelP3rgbS0_ii:
	.zero		920


//--------------------- .nv.constant0._Z14denoise_kernelP3rgbS0_ii --------------------------
	.section	.nv.constant0._Z14denoise_kernelP3rgbS0_ii,"a",@progbits
	.sectionflags	@""
	.align	4
.nv.constant0._Z14denoise_kernelP3rgbS0_ii:
	.zero		920


//--------------------- SYMBOLS --------------------------

	.type		.nv.reservedSmem.offset0,@object
	.size		.nv.reservedSmem.offset0,0x4
	.type		vprintf,@function
